def gluon_mma(
    a_ptr,
    b_ptr,
    c_ptr,
    M: gl.constexpr,
    N: gl.constexpr,
    K: gl.constexpr,
    BLK_A: gl.constexpr,
    BLK_B: gl.constexpr,
    SHARED_A: gl.constexpr,
    SHARED_B: gl.constexpr,
    ACC_LAYOUT: gl.constexpr,
    TMEM_LAYOUT: gl.constexpr,
    USE_TCGEN05: gl.constexpr,
    IS_ASYNC: gl.constexpr,
):
    offs_m = gl.arange(0, M, layout=gl.SliceLayout(1, BLK_A))
    offs_ka = gl.arange(0, K, layout=gl.SliceLayout(0, BLK_A))
    offs_kb = gl.arange(0, K, layout=gl.SliceLayout(1, BLK_B))
    offs_n = gl.arange(0, N, layout=gl.SliceLayout(0, BLK_B))
    a = gl.load(a_ptr + offs_m[:, None] * K + offs_ka[None, :])
    b = gl.load(b_ptr + offs_kb[:, None] * N + offs_n[None, :])
    a_smem = gl.allocate_shared_memory(a.dtype, [M, K], SHARED_A, a)
    b_smem = gl.allocate_shared_memory(b.dtype, [K, N], SHARED_B, b)

    if USE_TCGEN05:
        fence_async_shared()
        bar = gl.allocate_shared_memory(gl.int64, [1], mbarrier.MBarrierLayout())
        mbarrier.init(bar, count=1)
        acc_tmem = allocate_tensor_memory(gl.float32, [M, N], TMEM_LAYOUT)
        tcgen05_mma(a_smem, b_smem, acc_tmem, use_acc=False)
        tcgen05_commit(bar)
        mbarrier.wait(bar, phase=0)
        mbarrier.invalidate(bar)
        acc = acc_tmem.load(ACC_LAYOUT)
    else:
        acc = gl.zeros([M, N], dtype=gl.float32, layout=ACC_LAYOUT)
        acc = hopper.warpgroup_mma(a_smem, b_smem, acc, is_async=IS_ASYNC)
        if IS_ASYNC:
            acc = hopper.warpgroup_mma_wait(num_outstanding=0, deps=[acc])

    out_layout: gl.constexpr = gl.BlockedLayout(
        [1, 1], [1, 32], [gl.num_warps(), 1], [1, 0]
    )
    acc = gl.convert_layout(acc, out_layout)
    offs_cm = gl.arange(0, M, layout=gl.SliceLayout(1, out_layout))
    offs_cn = gl.arange(0, N, layout=gl.SliceLayout(0, out_layout))
    gl.store(c_ptr + offs_cm[:, None] * N + offs_cn[None, :], acc)

# config = {"BLOCK_K": 64, "BLOCK_M": 256, "BLOCK_N": 64, "arch": "sm_100", "dtype": "bf16", "is_async": 1, "num_warps": 4}
# arch = sm_100


// ===== COMPILED SASS (sm_100a) =====

	.target	sm_100a

	.elftype	@"ET_EXEC"


//--------------------- .note.nv.tkinfo           --------------------------
	.section	.note.nv.tkinfo,"",@"SHT_NOTE"
	.sectionflags	@"SHF_NOTE_NV_TKINFO"
	.tkinfo
        /*0018*/ 	.word	0x00000081
        /*0030*/ 	.string	""
        /*0030*/ 	.string	"ptxas-blackwell"
        /*0030*/ 	.string	"Cuda compilation tools, release 12.9, V12.9.86"
        /*0030*/ 	.string	"Build cuda_12.9.r12.9/compiler.36037853_0"
        /*0030*/ 	.string	"-v  -suppress-debug-info  -lineinfo  -arch sm_100a "



//--------------------- .note.nv.cuver            --------------------------
	.section	.note.nv.cuver,"",@"SHT_NOTE"
	.sectionflags	@"SHF_NOTE_NV_CUVER"
        /*0018*/ 	.short	0x0001
        /*001a*/ 	.short	0x0064
        /*001c*/ 	.short	0x0001
        /*001e*/ 	.short	0x0000
        /*0020*/ 	.short	0x0001
        /*0022*/ 	.short	0x0000


//--------------------- .nv.info                  --------------------------
	.section	.nv.info,"",@"SHT_CUDA_INFO"
	.align	4


	//----- nvinfo : EIATTR_REGCOUNT
	.align		4
        /*0000*/ 	.byte	0x04, 0x2f
        /*0002*/ 	.short	(.L_4 - .L_3)
	.align		4
.L_3:
        /*0004*/ 	.word	index@(gluon_mma)
        /*0008*/ 	.word	0x000000a7


	//----- nvinfo : EIATTR_FRAME_SIZE
	.align		4
.L_4:
        /*000c*/ 	.byte	0x04, 0x11
        /*000e*/ 	.short	(.L_6 - .L_5)
	.align		4
.L_5:
        /*0010*/ 	.word	index@($__internal_2_$__cuda_sm10x_tcgen05_guardrail_trap_unallocated_columns_being_dealloced)
        /*0014*/ 	.word	0x00000000


	//----- nvinfo : EIATTR_FRAME_SIZE
	.align		4
.L_6:
        /*0018*/ 	.byte	0x04, 0x11
        /*001a*/ 	.short	(.L_8 - .L_7)
	.align		4
.L_7:
        /*001c*/ 	.word	index@($__internal_1_$__cuda_sm10x_tcgen05_guardrail_trap_phase_invalid_during_alloc)
        /*0020*/ 	.word	0x00000000


	//----- nvinfo : EIATTR_FRAME_SIZE
	.align		4
.L_8:
        /*0024*/ 	.byte	0x04, 0x11
        /*0026*/ 	.short	(.L_10 - .L_9)
	.align		4
.L_9:
        /*0028*/ 	.word	index@($__internal_0_$__cuda_sm10x_tcgen05_guardrail_trap_col_being_dealloced_not_returned_by_alloc)
        /*002c*/ 	.word	0x00000000


	//----- nvinfo : EIATTR_FRAME_SIZE
	.align		4
.L_10:
        /*0030*/ 	.byte	0x04, 0x11
        /*0032*/ 	.short	(.L_12 - .L_11)
	.align		4
.L_11:
        /*0034*/ 	.word	index@(gluon_mma)
        /*0038*/ 	.word	0x00000000


	//----- nvinfo : EIATTR_MIN_STACK_SIZE
	.align		4
.L_12:
        /*003c*/ 	.byte	0x04, 0x12
        /*003e*/ 	.short	(.L_14 - .L_13)
	.align		4
.L_13:
        /*0040*/ 	.word	index@(gluon_mma)
        /*0044*/ 	.word	0x00000000
.L_14:


//--------------------- .nv.info.gluon_mma        --------------------------
	.section	.nv.info.gluon_mma,"",@"SHT_CUDA_INFO"
	.sectionflags	@""
	.align	4


	//----- nvinfo : EIATTR_CUDA_API_VERSION
	.align		4
        /*0000*/ 	.byte	0x04, 0x37
        /*0002*/ 	.short	(.L_16 - .L_15)
.L_15:
        /*0004*/ 	.word	0x00000081


	//----- nvinfo : EIATTR_KPARAM_INFO
	.align		4
.L_16:
        /*0008*/ 	.byte	0x04, 0x17
        /*000a*/ 	.short	(.L_18 - .L_17)
.L_17:
        /*000c*/ 	.word	0x00000000
        /*0010*/ 	.short	0x0004
        /*0012*/ 	.short	0x0020
        /*0014*/ 	.byte	0x00, 0xf4, 0x21, 0x00


	//----- nvinfo : EIATTR_KPARAM_INFO
	.align		4
.L_18:
        /*0018*/ 	.byte	0x04, 0x17
        /*001a*/ 	.short	(.L_20 - .L_19)
.L_19:
        /*001c*/ 	.word	0x00000000
        /*0020*/ 	.short	0x0003
        /*0022*/ 	.short	0x0018
        /*0024*/ 	.byte	0x00, 0xf4, 0x21, 0x00


	//----- nvinfo : EIATTR_KPARAM_INFO
	.align		4
.L_20:
        /*0028*/ 	.byte	0x04, 0x17
        /*002a*/ 	.short	(.L_22 - .L_21)
.L_21:
        /*002c*/ 	.word	0x00000000
        /*0030*/ 	.short	0x0002
        /*0032*/ 	.short	0x0010
        /*0034*/ 	.byte	0x00, 0xf4, 0x21, 0x00


	//----- nvinfo : EIATTR_KPARAM_INFO
	.align		4
.L_22:
        /*0038*/ 	.byte	0x04, 0x17
        /*003a*/ 	.short	(.L_24 - .L_23)
.L_23:
        /*003c*/ 	.word	0x00000000
        /*0040*/ 	.short	0x0001
        /*0042*/ 	.short	0x0008
        /*0044*/ 	.byte	0x00, 0xf4, 0x21, 0x00


	//----- nvinfo : EIATTR_KPARAM_INFO
	.align		4
.L_24:
        /*0048*/ 	.byte	0x04, 0x17
        /*004a*/ 	.short	(.L_26 - .L_25)
.L_25:
        /*004c*/ 	.word	0x00000000
        /*0050*/ 	.short	0x0000
        /*0052*/ 	.short	0x0000
        /*0054*/ 	.byte	0x00, 0xf4, 0x21, 0x00


	//----- nvinfo : EIATTR_AT_ENTRY_FRAGMENTS
	.align		4
.L_26:
        /*0058*/ 	.byte	0x04, 0x4f
        /*005a*/ 	.short	(.L_28 - .L_27)


	//   ....[0]....
.L_27:
        /*005c*/ 	.word	0x00000004


	//----- nvinfo : EIATTR_RESERVED_SMEM_USED
	.align		4
.L_28:
        /*0060*/ 	.byte	0x01, 0x41
	.zero		2


	//----- nvinfo : EIATTR_SPARSE_MMA_MASK
	.align		4
        /*0064*/ 	.byte	0x03, 0x50
        /*0066*/ 	.short	0x0000


	//----- nvinfo : EIATTR_TCGEN05_1CTA_USED
	.align		4
        /*0068*/ 	.byte	0x01, 0x51
	.zero		2


	//----- nvinfo : EIATTR_MAXREG_COUNT
	.align		4
        /*006c*/ 	.byte	0x03, 0x1b
        /*006e*/ 	.short	0x00ff


	//----- nvinfo : EIATTR_NUM_BARRIERS
	.align		4
        /*0070*/ 	.byte	0x02, 0x4c
        /*0072*/ 	.byte	0x01
	.zero		1


	//----- nvinfo : EIATTR_INT_WARP_WIDE_INSTR_OFFSETS
	.align		4
        /*0074*/ 	.byte	0x04, 0x31
        /*0076*/ 	.short	(.L_30 - .L_29)


	//   ....[0]....
.L_29:
        /*0078*/ 	.word	0x00001000


	//   ....[1]....
        /*007c*/ 	.word	0x00001010


	//   ....[2]....
        /*0080*/ 	.word	0x00001db0


	//   ....[3]....
        /*0084*/ 	.word	0x00001dc0


	//   ....[4]....
        /*0088*/ 	.word	0x00002ea0


	//   ....[5]....
        /*008c*/ 	.word	0x00002ef0


	//----- nvinfo : EIATTR_COOP_GROUP_MASK_REGIDS
	.align		4
.L_30:
        /*0090*/ 	.byte	0x04, 0x29
        /*0092*/ 	.short	(.L_32 - .L_31)


	//   ....[0]....
.L_31:
        /*0094*/ 	.word	0xffffffff


	//   ....[1]....
        /*0098*/ 	.word	0xffffffff


	//   ....[2]....
        /*009c*/ 	.word	0xffffffff


	//   ....[3]....
        /*00a0*/ 	.word	0xffffffff


	//----- nvinfo : EIATTR_COOP_GROUP_INSTR_OFFSETS
	.align		4
.L_32:
        /*00a4*/ 	.byte	0x04, 0x28
        /*00a6*/ 	.short	(.L_34 - .L_33)


	//   ....[0]....
.L_33:
        /*00a8*/ 	.word	0x00000050


	//   ....[1]....
        /*00ac*/ 	.word	0x00000310


	//   ....[2]....
        /*00b0*/ 	.word	0x00002d30


	//   ....[3]....
        /*00b4*/ 	.word	0x00002fa0


	//----- nvinfo : EIATTR_VRC_CTA_INIT_COUNT
	.align		4
.L_34:
        /*00b8*/ 	.byte	0x02, 0x4a
        /*00ba*/ 	.byte	0x80
	.zero		1


	//----- nvinfo : EIATTR_MBARRIER_INSTR_OFFSETS
	.align		4
        /*00bc*/ 	.byte	0x04, 0x39
        /*00be*/ 	.short	(.L_36 - .L_35)


	//   ....[0]....
.L_35:
        /*00c0*/ 	.word	0x00001a20
        /*00c4*/ 	.word	0x000000ff
        /*00c8*/ 	.word	0x0000a000
        /*00cc*/ 	.short	0x0100
        /*00ce*/ 	.byte	0x0c
	.zero		1


	//   ....[1]....
        /*00d0*/ 	.word	0x00001e30
        /*00d4*/ 	.word	0x000000ff
        /*00d8*/ 	.word	0x0000a000
        /*00dc*/ 	.short	0x010a
        /*00de*/ 	.byte	0x0c
	.zero		1


	//   ....[2]....
        /*00e0*/ 	.word	0x00001fa0
        /*00e4*/ 	.word	0x000000ff
        /*00e8*/ 	.word	0x0000a000
        /*00ec*/ 	.short	0x0108
        /*00ee*/ 	.byte	0x0c
	.zero		1


	//   ....[3]....
        /*00f0*/ 	.word	0x00002fc0
        /*00f4*/ 	.word	0x000000ff
        /*00f8*/ 	.word	0x0000a000
        /*00fc*/ 	.short	0x010a
        /*00fe*/ 	.byte	0x0c
	.zero		1


	//----- nvinfo : EIATTR_NUM_MBARRIERS
	.align		4
.L_36:
        /*0100*/ 	.byte	0x03, 0x38
        /*0102*/ 	.short	0x0001


	//----- nvinfo : EIATTR_EXIT_INSTR_OFFSETS
	.align		4
        /*0104*/ 	.byte	0x04, 0x1c
        /*0106*/ 	.short	(.L_38 - .L_37)


	//   ....[0]....
.L_37:
        /*0108*/ 	.word	0x00002fb0


	//----- nvinfo : EIATTR_REQNTID
	.align		4
.L_38:
        /*010c*/ 	.byte	0x04, 0x10
        /*010e*/ 	.short	(.L_40 - .L_39)
.L_39:
        /*0110*/ 	.word	0x00000080
        /*0114*/ 	.word	0x00000001
        /*0118*/ 	.word	0x00000001


	//----- nvinfo : EIATTR_CRS_STACK_SIZE
	.align		4
.L_40:
        /*011c*/ 	.byte	0x04, 0x1e
        /*011e*/ 	.short	(.L_42 - .L_41)
.L_41:
        /*0120*/ 	.word	0x00000000


	//----- nvinfo : EIATTR_CBANK_PARAM_SIZE
	.align		4
.L_42:
        /*0124*/ 	.byte	0x03, 0x19
        /*0126*/ 	.short	0x0028


	//----- nvinfo : EIATTR_PARAM_CBANK
	.align		4
        /*0128*/ 	.byte	0x04, 0x0a
        /*012a*/ 	.short	(.L_44 - .L_43)
	.align		4
.L_43:
        /*012c*/ 	.word	index@(.nv.constant0.gluon_mma)
        /*0130*/ 	.short	0x0380
        /*0132*/ 	.short	0x0028


	//----- nvinfo : EIATTR_SW_WAR
	.align		4
.L_44:
        /*0134*/ 	.byte	0x04, 0x36
        /*0136*/ 	.short	(.L_46 - .L_45)
.L_45:
        /*0138*/ 	.word	0x00000008
.L_46:


//--------------------- .nv.compat                --------------------------
	.section	.nv.compat,"",@"SHT_CUDA_COMPAT_INFO"
	.align	4
        /*0000*/ 	.byte	0x02, 0x02, 0x02, 0x00, 0x02, 0x05, 0x05, 0x00, 0x02, 0x03, 0x00, 0x00, 0x02, 0x06, 0x01, 0x00


//--------------------- .nv.callgraph             --------------------------
	.section	.nv.callgraph,"",@"SHT_CUDA_CALLGRAPH"
	.align	4
	.sectionentsize	8
	.align		4
        /*0000*/ 	.word	0x00000000
	.align		4
        /*0004*/ 	.word	0xffffffff
	.align		4
        /*0008*/ 	.word	0x00000000
	.align		4
        /*000c*/ 	.word	0xfffffffe
	.align		4
        /*0010*/ 	.word	0x00000000
	.align		4
        /*0014*/ 	.word	0xfffffffd
	.align		4
        /*0018*/ 	.word	0x00000000
	.align		4
        /*001c*/ 	.word	0xfffffffc


//--------------------- .text.gluon_mma           --------------------------
	.section	.text.gluon_mma,"ax",@progbits
	.align	128
        .global         gluon_mma
        .type           gluon_mma,@function
        .size           gluon_mma,(.L_x_15 - gluon_mma)
        .other          gluon_mma,@"STO_CUDA_ENTRY STV_DEFAULT"
gluon_mma:
.text.gluon_mma:
[----:B------:R-:W0:Y:S01]  /*0000*/  LDC R1, c[0x0][0x37c] ;  /* 0x0000df00ff017b82 */ /* 0x000e220000000800 */
[----:B------:R-:W1:Y:S02]  /*0010*/  S2R R134, SR_TID.X ;  /* 0x0000000000867919 */ /* 0x000e640000002100 */
[----:B-1----:R-:W-:-:S13]  /*0020*/  ISETP.GE.U32.AND P1, PT, R134, 0x20, PT ;  /* 0x000000208600780c */ /* 0x002fda0003f26070 */
[----:B------:R-:W-:Y:S05]  /*0030*/  @P1 BRA `(.L_x_0) ;  /* 0x0000000000b81947 */ /* 0x000fea0003800000 */
[----:B------:R-:W1:Y:S01]  /*0040*/  S2UR UR6, SR_CgaCtaId ;  /* 0x00000000000679c3 */ /* 0x000e620000008800 */
[----:B------:R-:W-:Y:S01]  /*0050*/  NOP ;  /* 0x0000000000007918 */ /* 0x000fe20000000000 */
[----:B------:R-:W-:Y:S02]  /*0060*/  UMOV UR4, 0x40 ;  /* 0x0000004000047882 */ /* 0x000fe40000000000 */
[----:B-1----:R-:W-:-:S09]  /*0070*/  ULEA UR4, UR6, UR4, 0x18 ;  /* 0x0000000406047291 */ /* 0x002fd2000f8ec0ff */
[----:B------:R-:W1:Y:S01]  /*0080*/  LDS.U8 R0, [UR4] ;  /* 0x00000004ff007984 */ /* 0x000e620008000000 */
[----:B------:R-:W-:Y:S02]  /*0090*/  UMOV UR4, 0x400 ;  /* 0x0000040000047882 */ /* 0x000fe40000000000 */
[----:B------:R-:W-:Y:S01]  /*00a0*/  ULEA UR4, UR6, UR4, 0x18 ;  /* 0x0000000406047291 */ /* 0x000fe2000f8ec0ff */
[----:B-1----:R-:W-:-:S13]  /*00b0*/  ISETP.NE.AND P0, PT, R0, RZ, PT ;  /* 0x000000ff0000720c */ /* 0x002fda0003f05270 */
[----:B------:R-:W-:Y:S05]  /*00c0*/  @P0 BRA `(.L_x_1) ;  /* 0x00000000007c0947 */ /* 0x000fea0003800000 */
[----:B------:R-:W-:-:S13]  /*00d0*/  ELECT P0, URZ, PT ;  /* 0x0000000000ff782f */ /* 0x000fda0003800000 */
[----:B------:R-:W-:Y:S05]  /*00e0*/  @!P0 BRA `(.L_x_2) ;  /* 0x0000000000848947 */ /* 0x000fea0003800000 */
[----:B------:R-:W-:Y:S01]  /*00f0*/  UMOV UR5, 0x4 ;  /* 0x0000000400057882 */ /* 0x000fe20000000000 */
[----:B------:R-:W-:Y:S02]  /*0100*/  IMAD.MOV.U32 R4, RZ, RZ, 0x1 ;  /* 0x00000001ff047424 */ /* 0x000fe400078e00ff */
[----:B------:R-:W-:Y:S02]  /*0110*/  IMAD.MOV.U32 R5, RZ, RZ, 0xf ;  /* 0x0000000fff057424 */ /* 0x000fe400078e00ff */
[----:B------:R-:W-:Y:S04]  /*0120*/  DEPBAR.LE SB1, 0x36 ;  /* 0x00009d800000791a */ /* 0x000fe80000000000 */
[----:B------:R-:W1:Y:S02]  /*0130*/  UTCATOMSWS.FIND_AND_SET.ALIGN UP0, UR5, UR5 ;  /* 0x00000005000575e3 */ /* 0x000e640008000800 */
[----:B-1----:R-:W-:-:S04]  /*0140*/  PLOP3.LUT P0, PT, PT, PT, UP0, 0x80, 0x8 ;  /* 0x000000000008781c */ /* 0x002fc80003f0f008 */
[----:B------:R-:W-:-:S04]  /*0150*/  SEL R0, RZ, 0xffffffff, !P0 ;  /* 0xffffffffff007807 */ /* 0x000fc80004000000 */
[----:B------:R-:W-:Y:S01]  /*0160*/  ISETP.NE.AND P0, PT, R0, RZ, PT ;  /* 0x000000ff0000720c */ /* 0x000fe20003f05270 */
[----:B------:R-:W-:-:S12]  /*0170*/  IMAD.U32 R0, RZ, RZ, UR5 ;  /* 0x00000005ff007e24 */ /* 0x000fd8000f8e00ff */
[----:B------:R-:W-:Y:S05]  /*0180*/  @P0 BRA `(.L_x_3) ;  /* 0x0000000000240947 */ /* 0x000fea0003800000 */
.L_x_4:
[----:B------:R-:W-:Y:S05]  /*0190*/  NANOSLEEP 0x64 ;  /* 0x000000640000795d */ /* 0x000fea0003800000 */
[----:B------:R-:W-:-:S05]  /*01a0*/  UMOV UR5, 0x4 ;  /* 0x0000000400057882 */ /* 0x000fca0000000000 */
[----:B------:R-:W-:Y:S04]  /*01b0*/  DEPBAR.LE SB1, 0x36 ;  /* 0x00009d800000791a */ /* 0x000fe80000000000 */
[----:B------:R-:W1:Y:S02]  /*01c0*/  UTCATOMSWS.FIND_AND_SET.ALIGN UP0, UR5, UR5 ;  /* 0x00000005000575e3 */ /* 0x000e640008000800 */
[----:B-1----:R-:W-:-:S04]  /*01d0*/  PLOP3.LUT P0, PT, PT, PT, UP0, 0x80, 0x8 ;  /* 0x000000000008781c */ /* 0x002fc80003f0f008 */
[----:B------:R-:W-:-:S04]  /*01e0*/  SEL R0, RZ, 0xffffffff, !P0 ;  /* 0xffffffffff007807 */ /* 0x000fc80004000000 */
[----:B------:R-:W-:Y:S01]  /*01f0*/  ISETP.NE.AND P0, PT, R0, RZ, PT ;  /* 0x000000ff0000720c */ /* 0x000fe20003f05270 */
[----:B------:R-:W-:-:S12]  /*0200*/  IMAD.U32 R0, RZ, RZ, UR5 ;  /* 0x00000005ff007e24 */ /* 0x000fd8000f8e00ff */
[----:B------:R-:W-:Y:S05]  /*0210*/  @!P0 BRA `(.L_x_4) ;  /* 0xfffffffc00dc8947 */ /* 0x000fea000383ffff */
.L_x_3:
[C---:B------:R-:W-:Y:S01]  /*0220*/  VIADD R3, R0.reuse, 0x10 ;  /* 0x0000001000037836 */ /* 0x040fe20000000000 */
[----:B------:R-:W-:Y:S01]  /*0230*/  UMOV UR5, 0x50 ;  /* 0x0000005000057882 */ /* 0x000fe20000000000 */
[----:B------:R-:W-:Y:S01]  /*0240*/  SHF.L.U32 R2, R5, R0, RZ ;  /* 0x0000000005027219 */ /* 0x000fe200000006ff */
[----:B------:R-:W-:Y:S01]  /*0250*/  ULEA UR5, UR6, UR5, 0x18 ;  /* 0x0000000506057291 */ /* 0x000fe2000f8ec0ff */
[----:B------:R-:W-:Y:S01]  /*0260*/  IMAD.SHL.U32 R0, R0, 0x20, RZ ;  /* 0x0000002000007824 */ /* 0x000fe200078e00ff */
[----:B------:R-:W-:-:S04]  /*0270*/  SHF.L.U32 R3, R4, R3, RZ ;  /* 0x0000000304037219 */ /* 0x000fc800000006ff */
[----:B------:R-:W-:-:S05]  /*0280*/  LOP3.LUT R2, R3, R2, RZ, 0xfc, !PT ;  /* 0x0000000203027212 */ /* 0x000fca00078efcff */
[----:B------:R1:W-:Y:S04]  /*0290*/  ATOMS.OR RZ, [UR5], R2 ;  /* 0x00000002ffff798c */ /* 0x0003e8000b000005 */
[----:B------:R1:W-:Y:S01]  /*02a0*/  STS [UR4], R0 ;  /* 0x00000000ff007988 */ /* 0x0003e20008000804 */
[----:B------:R-:W-:Y:S05]  /*02b0*/  BRA `(.L_x_2) ;  /* 0x0000000000107947 */ /* 0x000fea0003800000 */
.L_x_1:
[----:B------:R-:W-:Y:S01]  /*02c0*/  IMAD.MOV.U32 R0, RZ, RZ, -0x1 ;  /* 0xffffffffff007424 */ /* 0x000fe200078e00ff */
[----:B------:R-:W-:-:S04]  /*02d0*/  MOV R2, 0x300 ;  /* 0x0000030000027802 */ /* 0x000fc80000000f00 */
[----:B------:R1:W-:Y:S03]  /*02e0*/  STS [UR4], R0 ;  /* 0x00000000ff007988 */ /* 0x0003e60008000804 */
[----:B01----:R-:W-:Y:S05]  /*02f0*/  CALL.REL.NOINC `($__internal_1_$__cuda_sm10x_tcgen05_guardrail_trap_phase_invalid_during_alloc) ;  /* 0x0000002c00487944 */ /* 0x003fea0003c00000 */
.L_x_2:
[----:B------:R-:W-:Y:S05]  /*0300*/  WARPSYNC.ALL ;  /* 0x0000000000007948 */ /* 0x000fea0003800000 */
[----:B------:R-:W-:Y:S01]  /*0310*/  NOP ;  /* 0x0000000000007918 */ /* 0x000fe20000000000 */
.L_x_0:
[----:B------:R-:W2:Y:S08]  /*0320*/  S2UR UR11, SR_CgaCtaId ;  /* 0x00000000000b79c3 */ /* 0x000eb00000008800 */
[----:B------:R-:W-:Y:S01]  /*0330*/  BAR.SYNC.DEFER_BLOCKING 0x0 ;  /* 0x0000000000007b1d */ /* 0x000fe20000010000 */
[C---:B------:R-:W-:Y:S01]  /*0340*/  IMAD.SHL.U32 R6, R134.reuse, 0x2, RZ ;  /* 0x0000000286067824 */ /* 0x040fe200078e00ff */
[----:B-1----:R-:W-:-:S02]  /*0350*/  LOP3.LUT R0, R134, 0x60, RZ, 0xc0, !PT ;  /* 0x0000006086007812 */ /* 0x002fc400078ec0ff */
[----:B------:R-:W-:Y:S02]  /*0360*/  LOP3.LUT R135, R134, 0x1f, RZ, 0xc0, !PT ;  /* 0x0000001f86877812 */ /* 0x000fe400078ec0ff */
[----:B------:R-:W-:Y:S02]  /*0370*/  UMOV UR4, 0x400 ;  /* 0x0000040000047882 */ /* 0x000fe40000000000 */
[----:B------:R-:W1:Y:S01]  /*0380*/  LDC.64 R2, c[0x0][0x388] ;  /* 0x0000e200ff027b82 */ /* 0x000e620000000a00 */
[----:B------:R-:W3:Y:S01]  /*0390*/  LDCU.64 UR6, c[0x0][0x380] ;  /* 0x00007000ff0677ac */ /* 0x000ee20008000a00 */
[----:B------:R-:W-:Y:S01]  /*03a0*/  LOP3.LUT R7, R6, 0xc0, RZ, 0xc0, !PT ;  /* 0x000000c006077812 */ /* 0x000fe200078ec0ff */
[----:B------:R-:W-:Y:S01]  /*03b0*/  IMAD.SHL.U32 R9, R0, 0x2, RZ ;  /* 0x0000000200097824 */ /* 0x000fe200078e00ff */
[----:B------:R-:W4:Y:S04]  /*03c0*/  LDCU.64 UR14, c[0x0][0x358] ;  /* 0x00006b00ff0e77ac */ /* 0x000f280008000a00 */
[----:B------:R-:W0:Y:S01]  /*03d0*/  LDC.64 R4, c[0x0][0x380] ;  /* 0x0000e000ff047b82 */ /* 0x000e220000000a00 */
[----:B--2---:R-:W-:Y:S01]  /*03e0*/  ULEA UR12, UR11, UR4, 0x18 ;  /* 0x000000040b0c7291 */ /* 0x004fe2000f8ec0ff */
[----:B---3--:R-:W-:-:S04]  /*03f0*/  LEA R6, P0, R7, UR6, 0x1 ;  /* 0x0000000607067c11 */ /* 0x008fc8000f8008ff */
[----:B------:R-:W-:Y:S01]  /*0400*/  LEA.HI.X R7, R7, UR7, RZ, 0x1, P0 ;  /* 0x0000000707077c11 */ /* 0x000fe200080f0cff */
[----:B-1----:R-:W-:-:S03]  /*0410*/  IMAD.WIDE.U32 R2, R9, 0x2, R2 ;  /* 0x0000000209027825 */ /* 0x002fc600078e0002 */
[----:B------:R-:W1:Y:S01]  /*0420*/  LDS R33, [UR12] ;  /* 0x0000000cff217984 */ /* 0x000e620008000800 */
[----:B------:R-:W-:Y:S01]  /*0430*/  IMAD.WIDE.U32 R34, R135, 0x2, R2 ;  /* 0x0000000287227825 */ /* 0x000fe200078e0002 */
[----:B------:R-:W-:Y:S03]  /*0440*/  BAR.SYNC.DEFER_BLOCKING 0x0 ;  /* 0x0000000000007b1d */ /* 0x000fe60000010000 */
[----:B0-----:R-:W-:-:S04]  /*0450*/  IMAD.WIDE.U32 R4, R9, 0x2, R4 ;  /* 0x0000000209047825 */ /* 0x001fc800078e0004 */
[----:B------:R-:W-:-:S04]  /*0460*/  IMAD.WIDE.U32 R2, R135, 0x2, R6 ;  /* 0x0000000287027825 */ /* 0x000fc800078e0006 */
[----:B------:R-:W-:Y:S02]  /*0470*/  IMAD.WIDE.U32 R4, R135, 0x2, R4 ;  /* 0x0000000287047825 */ /* 0x000fe400078e0004 */
[----:B----4-:R0:W5:Y:S04]  /*0480*/  LDG.E.U16 R3, desc[UR14][R2.64+0x7e40] ;  /* 0x007e400e02037981 */ /* 0x010168000c1e1500 */
[----:B------:R2:W5:Y:S04]  /*0490*/  LDG.E.U16 R48, desc[UR14][R34.64] ;  /* 0x0000000e22307981 */ /* 0x000568000c1e1500 */
[----:B------:R2:W5:Y:S01]  /*04a0*/  LDG.E.U16 R50, desc[UR14][R34.64+0x40] ;  /* 0x0000400e22327981 */ /* 0x000562000c1e1500 */
[----:B-1----:R-:W-:Y:S01]  /*04b0*/  R2UR UR13, R33 ;  /* 0x00000000210d72ca */ /* 0x002fe200000e0000 */
[----:B------:R-:W-:Y:S01]  /*04c0*/  IMAD R33, R0, 0x2, R135 ;  /* 0x0000000200217824 */ /* 0x000fe200078e0287 */
[----:B0-----:R-:W-:Y:S01]  /*04d0*/  SHF.R.U32.HI R2, RZ, 0x1, R0 ;  /* 0x00000001ff027819 */ /* 0x001fe20000011600 */
[----:B------:R2:W5:Y:S02]  /*04e0*/  LDG.E.U16 R52, desc[UR14][R34.64+0x200] ;  /* 0x0002000e22347981 */ /* 0x000564000c1e1500 */
[----:B------:R-:W-:-:S02]  /*04f0*/  IMAD.SHL.U32 R33, R33, 0x2, RZ ;  /* 0x0000000221217824 */ /* 0x000fc400078e00ff */
[----:B------:R2:W5:Y:S04]  /*0500*/  LDG.E.U16 R54, desc[UR14][R34.64+0x240] ;  /* 0x0002400e22367981 */ /* 0x000568000c1e1500 */
[----:B------:R2:W5:Y:S01]  /*0510*/  LDG.E.U16 R133, desc[UR14][R34.64+0x400] ;  /* 0x0004000e22857981 */ /* 0x000562000c1e1500 */
[----:B------:R-:W-:-:S03]  /*0520*/  LOP3.LUT R33, R33, R2, RZ, 0x3c, !PT ;  /* 0x0000000221217212 */ /* 0x000fc600078e3cff */
[----:B------:R2:W5:Y:S04]  /*0530*/  LDG.E.U16 R6, desc[UR14][R34.64+0x440] ;  /* 0x0004400e22067981 */ /* 0x000568000c1e1500 */
        /* <DEDUP_REMOVED lines=26> */
[----:B------:R2:W5:Y:S01]  /*06e0*/  LDG.E.U16 R46, desc[UR14][R4.64+0x7e00] ;  /* 0x007e000e042e7981 */ /* 0x000562000c1e1500 */
[----:B------:R-:W-:Y:S05]  /*06f0*/  @P1 BRA `(.L_x_5) ;  /* 0x0000000000181947 */ /* 0x000fea0003800000 */
[----:B------:R-:W-:Y:S01]  /*0700*/  ELECT P0, URZ, PT ;  /* 0x0000000000ff782f */ /* 0x000fe20003800000 */
[----:B--2---:R-:W-:Y:S01]  /*0710*/  IMAD.MOV.U32 R34, RZ, RZ, 0x1 ;  /* 0x00000001ff227424 */ /* 0x004fe200078e00ff */
[----:B------:R-:W-:Y:S01]  /*0720*/  UMOV UR4, 0x40 ;  /* 0x0000004000047882 */ /* 0x000fe20000000000 */
[----:B------:R-:W-:Y:S01]  /*0730*/  UVIRTCOUNT.DEALLOC.SMPOOL 0x80 ;  /* 0x000000800000784c */ /* 0x000fe20000000000 */
[----:B------:R-:W-:-:S09]  /*0740*/  ULEA UR4, UR11, UR4, 0x18 ;  /* 0x000000040b047291 */ /* 0x000fd2000f8ec0ff */
[----:B------:R0:W-:Y:S03]  /*0750*/  @P0 STS.U8 [UR4], R34 ;  /* 0x00000022ff000988 */ /* 0x0001e60008000004 */
.L_x_5:
[----:B-----5:R1:W-:Y:S04]  /*0760*/  STS.U16 [R33+UR12+0x7e40], R46 ;  /* 0x007e402e21007988 */ /* 0x0203e8000800040c */
[----:B------:R3:W-:Y:S04]  /*0770*/  STS.U16 [R33+UR12+0x8000], R48 ;  /* 0x0080003021007988 */ /* 0x0007e8000800040c */
[----:B------:R4:W-:Y:S04]  /*0780*/  STS.U16 [R33+UR12+0x8040], R50 ;  /* 0x0080403221007988 */ /* 0x0009e8000800040c */
[----:B------:R0:W-:Y:S04]  /*0790*/  STS.U16 [R33+UR12+0x8240], R52 ;  /* 0x0082403421007988 */ /* 0x0001e8000800040c */
[----:B------:R2:W-:Y:S04]  /*07a0*/  STS.U16 [R33+UR12+0x8200], R54 ;  /* 0x0082003621007988 */ /* 0x0005e8000800040c */
[----:B------:R0:W-:Y:S04]  /*07b0*/  STS.U16 [R33+UR12+0x8400], R133 ;  /* 0x0084008521007988 */ /* 0x0001e8000800040c */
[----:B0-2---:R-:W2:Y:S04]  /*07c0*/  LDG.E.U16 R34, desc[UR14][R4.64] ;  /* 0x0000000e04227981 */ /* 0x005ea8000c1e1500 */
[----:B------:R-:W2:Y:S04]  /*07d0*/  LDG.E.U16 R36, desc[UR14][R4.64+0x40] ;  /* 0x0000400e04247981 */ /* 0x000ea8000c1e1500 */
[----:B------:R-:W2:Y:S04]  /*07e0*/  LDG.E.U16 R38, desc[UR14][R4.64+0x200] ;  /* 0x0002000e04267981 */ /* 0x000ea8000c1e1500 */
[----:B------:R-:W2:Y:S04]  /*07f0*/  LDG.E.U16 R40, desc[UR14][R4.64+0x240] ;  /* 0x0002400e04287981 */ /* 0x000ea8000c1e1500 */
[----:B------:R-:W2:Y:S04]  /*0800*/  LDG.E.U16 R42, desc[UR14][R4.64+0x400] ;  /* 0x0004000e042a7981 */ /* 0x000ea8000c1e1500 */
[----:B------:R-:W2:Y:S04]  /*0810*/  LDG.E.U16 R44, desc[UR14][R4.64+0x440] ;  /* 0x0004400e042c7981 */ /* 0x000ea8000c1e1500 */
[----:B-1----:R-:W2:Y:S04]  /*0820*/  LDG.E.U16 R46, desc[UR14][R4.64+0x600] ;  /* 0x0006000e042e7981 */ /* 0x002ea8000c1e1500 */
[----:B---3--:R-:W3:Y:S04]  /*0830*/  LDG.E.U16 R48, desc[UR14][R4.64+0x640] ;  /* 0x0006400e04307981 */ /* 0x008ee8000c1e1500 */
[----:B----4-:R-:W4:Y:S04]  /*0840*/  LDG.E.U16 R50, desc[UR14][R4.64+0x800] ;  /* 0x0008000e04327981 */ /* 0x010f28000c1e1500 */
[----:B------:R-:W2:Y:S04]  /*0850*/  LDG.E.U16 R52, desc[UR14][R4.64+0x840] ;  /* 0x0008400e04347981 */ /* 0x000ea8000c1e1500 */
        /* <DEDUP_REMOVED lines=71> */
[----:B------:R-:W3:Y:S04]  /*0cd0*/  LDG.E.U16 R67, desc[UR14][R4.64+0x5040] ;  /* 0x0050400e04437981 */ /* 0x000ee8000c1e1500 */
[----:B------:R-:W3:Y:S04]  /*0ce0*/  LDG.E.U16 R69, desc[UR14][R4.64+0x5200] ;  /* 0x0052000e04457981 */ /* 0x000ee8000c1e1500 */
[----:B------:R-:W3:Y:S04]  /*0cf0*/  LDG.E.U16 R71, desc[UR14][R4.64+0x5240] ;  /* 0x0052400e04477981 */ /* 0x000ee8000c1e1500 */
[----:B------:R-:W3:Y:S04]  /*0d00*/  LDG.E.U16 R73, desc[UR14][R4.64+0x5400] ;  /* 0x0054000e04497981 */ /* 0x000ee8000c1e1500 */
[----:B------:R-:W3:Y:S04]  /*0d10*/  LDG.E.U16 R75, desc[UR14][R4.64+0x5440] ;  /* 0x0054400e044b7981 */ /* 0x000ee8000c1e1500 */
[----:B------:R-:W3:Y:S04]  /*0d20*/  LDG.E.U16 R77, desc[UR14][R4.64+0x5600] ;  /* 0x0056000e044d7981 */ /* 0x000ee8000c1e1500 */
[----:B------:R-:W3:Y:S04]  /*0d30*/  LDG.E.U16 R79, desc[UR14][R4.64+0x5640] ;  /* 0x0056400e044f7981 */ /* 0x000ee8000c1e1500 */
[----:B------:R-:W4:Y:S04]  /*0d40*/  LDG.E.U16 R81, desc[UR14][R4.64+0x5800] ;  /* 0x0058000e04517981 */ /* 0x000f28000c1e1500 */
        /* <DEDUP_REMOVED lines=36> */
[----:B------:R0:W4:Y:S01]  /*0f90*/  LDG.E.U16 R157, desc[UR14][R4.64+0x7c40] ;  /* 0x007c400e049d7981 */ /* 0x000122000c1e1500 */
[----:B------:R-:W-:Y:S01]  /*0fa0*/  LOP3.LUT P2, RZ, R134, 0x7f, RZ, 0xc0, !PT ;  /* 0x0000007f86ff7812 */ /* 0x000fe2000784c0ff */
[----:B------:R-:W-:-:S02]  /*0fb0*/  UMOV UR4, 0x1 ;  /* 0x0000000100047882 */ /* 0x000fc40000000000 */
[----:B------:R-:W-:Y:S04]  /*0fc0*/  STS.U16 [R33+UR12+0x8440], R6 ;  /* 0x0084400621007988 */ /* 0x000fe8000800040c */
[----:B------:R-:W-:Y:S01]  /*0fd0*/  STS.U16 [R33+UR12+0x8640], R7 ;  /* 0x0086400721007988 */ /* 0x000fe2000800040c */
[----:B0-----:R-:W-:-:S03]  /*0fe0*/  SHF.R.U32.HI R4, RZ, 0x5, R134 ;  /* 0x00000005ff047819 */ /* 0x001fc60000011686 */
[----:B------:R-:W-:Y:S02]  /*0ff0*/  STS.U16 [R33+UR12+0x8600], R8 ;  /* 0x0086000821007988 */ /* 0x000fe4000800040c */
[----:B------:R-:W-:Y:S01]  /*1000*/  VOTEU.ALL UP0, P2 ;  /* 0x0000000000ff7886 */ /* 0x000fe20001000000 */
[----:B------:R-:W-:Y:S01]  /*1010*/  VOTEU.ALL UP1, P2 ;  /* 0x0000000000ff7886 */ /* 0x000fe20001020000 */
[----:B------:R-:W-:Y:S01]  /*1020*/  R2UR UR10, R4 ;  /* 0x00000000040a72ca */ /* 0x000fe200000e0000 */
[----:B------:R-:W-:Y:S02]  /*1030*/  STS.U16 [R33+UR12+0x8800], R9 ;  /* 0x0088000921007988 */ /* 0x000fe4000800040c */
[----:B------:R-:W-:-:S04]  /*1040*/  @!UP0 UIADD3 UR4, UPT, UPT, -UR4, 0x100000, URZ ;  /* 0x0010000004048890 */ /* 0x000fc8000fffe1ff */
[----:B------:R-:W-:Y:S02]  /*1050*/  @!UP0 USHF.L.U32 UR5, UR4, 0xb, URZ ;  /* 0x0000000b04058899 */ /* 0x000fe400080006ff */
[----:B------:R-:W-:Y:S01]  /*1060*/  @!UP0 USHF.L.U32 UR4, UR4, 0x1, URZ ;  /* 0x0000000104048899 */ /* 0x000fe200080006ff */
[----:B------:R-:W-:Y:S04]  /*1070*/  STS.U16 [R33+UR12+0x8840], R10 ;  /* 0x0088400a21007988 */ /* 0x000fe8000800040c */
[----:B------:R-:W-:Y:S04]  /*1080*/  STS.U16 [R33+UR12+0x8a40], R11 ;  /* 0x008a400b21007988 */ /* 0x000fe8000800040c */
[----:B------:R-:W-:Y:S01]  /*1090*/  STS.U16 [R33+UR12+0x8a00], R12 ;  /* 0x008a000c21007988 */ /* 0x000fe2000800040c */
[----:B------:R-:W-:-:S03]  /*10a0*/  UISETP.NE.U32.AND UP0, UPT, UR10, URZ, UPT ;  /* 0x000000ff0a00728c */ /* 0x000fc6000bf05070 */
[----:B------:R-:W-:Y:S04]  /*10b0*/  STS.U16 [R33+UR12+0x8c00], R13 ;  /* 0x008c000d21007988 */ /* 0x000fe8000800040c */
        /* <DEDUP_REMOVED lines=19> */
[----:B------:R0:W-:Y:S04]  /*11f0*/  STS.U16 [R33+UR12+0x7e00], R3 ;  /* 0x007e000321007988 */ /* 0x0001e8000800040c */
[----:B--2---:R1:W-:Y:S04]  /*1200*/  STS.U16 [R33+UR12], R34 ;  /* 0x0000002221007988 */ /* 0x0043e8000800040c */
[----:B------:R1:W-:Y:S01]  /*1210*/  STS.U16 [R33+UR12+0x40], R36 ;  /* 0x0000402421007988 */ /* 0x0003e2000800040c */
[----:B0-----:R-:W-:-:S03]  /*1220*/  LOP3.LUT R3, R134, 0x7f, RZ, 0xc0, !PT ;  /* 0x0000007f86037812 */ /* 0x001fc600078ec0ff */
[----:B------:R1:W-:Y:S04]  /*1230*/  STS.U16 [R33+UR12+0x240], R38 ;  /* 0x0002402621007988 */ /* 0x0003e8000800040c */
[----:B------:R1:W-:Y:S04]  /*1240*/  STS.U16 [R33+UR12+0x200], R40 ;  /* 0x0002002821007988 */ /* 0x0003e8000800040c */
[----:B------:R1:W-:Y:S04]  /*1250*/  STS.U16 [R33+UR12+0x400], R42 ;  /* 0x0004002a21007988 */ /* 0x0003e8000800040c */
[----:B------:R1:W-:Y:S04]  /*1260*/  STS.U16 [R33+UR12+0x440], R44 ;  /* 0x0004402c21007988 */ /* 0x0003e8000800040c */
[----:B------:R1:W-:Y:S04]  /*1270*/  STS.U16 [R33+UR12+0x640], R46 ;  /* 0x0006402e21007988 */ /* 0x0003e8000800040c */
[----:B---3--:R1:W-:Y:S04]  /*1280*/  STS.U16 [R33+UR12+0x600], R48 ;  /* 0x0006003021007988 */ /* 0x0083e8000800040c */
[----:B----4-:R1:W-:Y:S04]  /*1290*/  STS.U16 [R33+UR12+0x800], R50 ;  /* 0x0008003221007988 */ /* 0x0103e8000800040c */
[----:B------:R1:W-:Y:S04]  /*12a0*/  STS.U16 [R33+UR12+0x840], R52 ;  /* 0x0008403421007988 */ /* 0x0003e8000800040c */
        /* <DEDUP_REMOVED lines=115> */
[----:B------:R1:W-:Y:S01]  /*19e0*/  STS.U16 [R33+UR12+0x7c40], R157 ;  /* 0x007c409d21007988 */ /* 0x0003e2000800040c */
[----:B------:R0:W-:Y:S06]  /*19f0*/  MEMBAR.ALL.CTA ;  /* 0x0000000000007992 */ /* 0x0001ec0000008000 */
[----:B0-----:R-:W-:Y:S04]  /*1a00*/  FENCE.VIEW.ASYNC.S ;  /* 0x00000000000073c6 */ /* 0x001fe80000000000 */
[----:B------:R-:W0:Y:S02]  /*1a10*/  FENCE.VIEW.ASYNC.S ;  /* 0x00000000000073c6 */ /* 0x000e240000000000 */
[----:B0-----:R1:W0:Y:S02]  /*1a20*/  @!UP1 SYNCS.EXCH.64 URZ, [UR12+0xa000], UR4 ;  /* 0x00a000040cff95b2 */ /* 0x0012240008000100 */
[----:B0-----:R-:W-:Y:S06]  /*1a30*/  BAR.SYNC.DEFER_BLOCKING 0x0 ;  /* 0x0000000000007b1d */ /* 0x001fec0000010000 */
[----:B-1----:R-:W-:Y:S05]  /*1a40*/  BRA.U UP0, `(.L_x_6) ;  /* 0x0000000100c87547 */ /* 0x002fea000b800000 */
[----:B------:R-:W-:Y:S02]  /*1a50*/  USHF.R.U32.HI UR8, URZ, 0x4, UR12 ;  /* 0x00000004ff087899 */ /* 0x000fe4000801160c */
[----:B------:R-:W-:Y:S02]  /*1a60*/  UIADD3 UR6, UPT, UPT, UR12, 0x8000, URZ ;  /* 0x000080000c067890 */ /* 0x000fe4000fffe0ff */
[----:B------:R-:W-:Y:S02]  /*1a70*/  USGXT.U32 UR8, UR8, 0xe ;  /* 0x0000000e0808789a */ /* 0x000fe40008000000 */
[----:B------:R-:W-:Y:S02]  /*1a80*/  USHF.R.U32.HI UR6, URZ, 0x4, UR6 ;  /* 0x00000004ff067899 */ /* 0x000fe40008011606 */
[----:B------:R-:W-:Y:S02]  /*1a90*/  UIADD3 UR34, UP0, UPT, UR8, 0x2, URZ ;  /* 0x0000000208227890 */ /* 0x000fe4000ff1e0ff */
[----:B------:R-:W-:Y:S01]  /*1aa0*/  USGXT.U32 UR6, UR6, 0xe ;  /* 0x0000000e0606789a */ /* 0x000fe20008000000 */
[----:B------:R-:W-:Y:S01]  /*1ab0*/  UMOV UR4, URZ ;  /* 0x000000ff00047c82 */ /* 0x000fe20008000000 */
[----:B------:R-:W-:Y:S01]  /*1ac0*/  UMOV UR5, URZ ;  /* 0x000000ff00057c82 */ /* 0x000fe20008000000 */
[----:B------:R-:W-:-:S02]  /*1ad0*/  UIADD3.X UR35, UPT, UPT, UR4, 0x40004040, URZ, UP0, !UPT ;  /* 0x4000404004237890 */ /* 0x000fc400087fe4ff */
[----:B------:R-:W-:Y:S02]  /*1ae0*/  UIADD3 UR32, UP0, UPT, UR6, 0x80, URZ ;  /* 0x0000008006207890 */ /* 0x000fe4000ff1e0ff */
[----:B------:R-:W-:Y:S02]  /*1af0*/  UIADD3.64 UR18, UPT, UPT, UR34, 0x4, URZ ;  /* 0x0000000422127897 */ /* 0x000fe4000fffe0ff */
[----:B------:R-:W-:Y:S02]  /*1b00*/  UIADD3.X UR33, UPT, UPT, UR5, 0x40004040, URZ, UP0, !UPT ;  /* 0x4000404005217890 */ /* 0x000fe400087fe4ff */
[----:B------:R-:W-:Y:S02]  /*1b10*/  UIADD3.64 UR4, UPT, UPT, UR34, 0x2, URZ ;  /* 0x0000000222047897 */ /* 0x000fe4000fffe0ff */
[----:B------:R-:W-:Y:S02]  /*1b20*/  UIADD3.64 UR16, UPT, UPT, UR32, 0x80, URZ ;  /* 0x0000008020107897 */ /* 0x000fe4000fffe0ff */
[----:B------:R-:W-:-:S02]  /*1b30*/  UIADD3.64 UR20, UPT, UPT, UR32, 0x100, URZ ;  /* 0x0000010020147897 */ /* 0x000fc4000fffe0ff */
[----:B------:R-:W-:Y:S02]  /*1b40*/  UIADD3 UR24, UPT, UPT, UR13, 0x40, URZ ;  /* 0x000000400d187890 */ /* 0x000fe4000fffe0ff */
[----:B------:R-:W-:Y:S02]  /*1b50*/  UIADD3.64 UR22, UPT, UPT, UR34, 0x3fe, URZ ;  /* 0x000003fe22167897 */ /* 0x000fe4000fffe0ff */
[----:B------:R-:W-:Y:S02]  /*1b60*/  UIADD3 UR25, UPT, UPT, UR13, 0x40, URZ ;  /* 0x000000400d197890 */ /* 0x000fe4000fffe0ff */
[----:B------:R-:W-:Y:S02]  /*1b70*/  UIADD3.64 UR26, UPT, UPT, UR34, 0x400, URZ ;  /* 0x00000400221a7897 */ /* 0x000fe4000fffe0ff */
[----:B------:R-:W-:Y:S02]  /*1b80*/  UIADD3 UR48, UPT, UPT, UR13, 0x40, URZ ;  /* 0x000000400d307890 */ /* 0x000fe4000fffe0ff */
[----:B------:R-:W-:Y:S01]  /*1b90*/  UIADD3.64 UR28, UPT, UPT, UR34, 0x402, URZ ;  /* 0x00000402221c7897 */ /* 0x000fe2000fffe0ff */
[----:B------:R-:W-:Y:S01]  /*1ba0*/  UMOV UR36, 0x0 ;  /* 0x0000000000247882 */ /* 0x000fe20000000000 */
[----:B------:R-:W-:Y:S01]  /*1bb0*/  UMOV UR37, 0x8110490 ;  /* 0x0811049000257882 */ /* 0x000fe20000000000 */
[----:B------:R-:W-:Y:S01]  /*1bc0*/  UIADD3 UR49, UPT, UPT, UR13, 0x40, URZ ;  /* 0x000000400d317890 */ /* 0x000fe2000fffe0ff */
[----:B------:R-:W-:Y:S01]  /*1bd0*/  UMOV UR9, 0x40004040 ;  /* 0x4000404000097882 */ /* 0x000fe20000000000 */
[----:B------:R-:W-:Y:S01]  /*1be0*/  UIADD3.64 UR30, UPT, UPT, UR34, 0x404, URZ ;  /* 0x00000404221e7897 */ /* 0x000fe2000fffe0ff */
[----:B------:R-:W-:Y:S01]  /*1bf0*/  UMOV UR7, 0x40004040 ;  /* 0x4000404000077882 */ /* 0x000fe20000000000 */
[----:B------:R-:W-:Y:S01]  /*1c00*/  UMOV UR38, 0x0 ;  /* 0x0000000000267882 */ /* 0x000fe20000000000 */
[----:B------:R-:W-:Y:S01]  /*1c10*/  UMOV UR39, 0x8110490 ;  /* 0x0811049000277882 */ /* 0x000fe20000000000 */
[----:B------:R-:W-:Y:S01]  /*1c20*/  UMOV UR40, 0x0 ;  /* 0x0000000000287882 */ /* 0x000fe20000000000 */
[----:B------:R-:W-:Y:S01]  /*1c30*/  UMOV UR41, 0x8110490 ;  /* 0x0811049000297882 */ /* 0x000fe20000000000 */
[----:B------:R0:W-:Y:S01]  /*1c40*/  UTCHMMA gdesc[UR8], gdesc[UR6], tmem[UR13], tmem[UR36], idesc[UR37], !UPT ;  /* 0x00ff2406080075ea */ /* 0x0001e2000f80000d */
[----:B------:R-:W-:Y:S01]  /*1c50*/  UMOV UR42, 0x0 ;  /* 0x00000000002a7882 */ /* 0x000fe20000000000 */
[----:B------:R-:W-:Y:S01]  /*1c60*/  UMOV UR43, 0x8110490 ;  /* 0x08110490002b7882 */ /* 0x000fe20000000000 */
[----:B------:R0:W-:Y:S01]  /*1c70*/  UTCHMMA gdesc[UR34], gdesc[UR32], tmem[UR13], tmem[UR38], idesc[UR39], UPT ;  /* 0x00ff2620220075ea */ /* 0x0001e2000b80000d */
        /* <DEDUP_REMOVED lines=8> */
[----:B------:R0:W-:Y:S01]  /*1d00*/  UTCHMMA gdesc[UR22], gdesc[UR6], tmem[UR24], tmem[UR44], idesc[UR45], !UPT ;  /* 0x00ff2c06160075ea */ /* 0x0001e2000f800018 */
[----:B------:R-:W-:Y:S01]  /*1d10*/  UMOV UR52, 0x0 ;  /* 0x0000000000347882 */ /* 0x000fe20000000000 */
[----:B------:R-:W-:Y:S01]  /*1d20*/  UMOV UR53, 0x8110490 ;  /* 0x0811049000357882 */ /* 0x000fe20000000000 */
[----:B------:R0:W-:Y:S01]  /*1d30*/  UTCHMMA gdesc[UR26], gdesc[UR32], tmem[UR25], tmem[UR46], idesc[UR47], UPT ;  /* 0x00ff2e201a0075ea */ /* 0x0001e2000b800019 */
[----:B------:R0:W-:Y:S01]  /*1d40*/  UTCHMMA gdesc[UR28], gdesc[UR16], tmem[UR48], tmem[UR50], idesc[UR51], UPT ;  /* 0x00ff32101c0075ea */ /* 0x0001e2000b800030 */
[----:B------:R0:W-:Y:S01]  /*1d50*/  UTCHMMA gdesc[UR30], gdesc[UR20], tmem[UR49], tmem[UR52], idesc[UR53], UPT ;  /* 0x00ff34141e0075ea */ /* 0x0001e2000b800031 */
[----:B------:R-:W-:Y:S01]  /*1d60*/  NOP ;  /* 0x0000000000007918 */ /* 0x000fe20000000000 */
.L_x_6:
[----:B------:R-:W-:Y:S01]  /*1d70*/  ELECT P0, URZ, PT ;  /* 0x0000000000ff782f */ /* 0x000fe20003800000 */
[----:B0-----:R-:W-:-:S03]  /*1d80*/  UIADD3 UR4, UPT, UPT, UR12, 0xa000, URZ ;  /* 0x0000a0000c047890 */ /* 0x001fc6000fffe0ff */
[----:B------:R-:W-:Y:S01]  /*1d90*/  ISETP.LT.U32.AND P0, PT, R3, 0x20, P0 ;  /* 0x000000200300780c */ /* 0x000fe20000701070 */
[----:B------:R-:W-:-:S12]  /*1da0*/  UMOV UR5, URZ ;  /* 0x000000ff00057c82 */ /* 0x000fd80008000000 */
[----:B------:R-:W-:Y:S01]  /*1db0*/  VOTEU.ANY UP0, P0 ;  /* 0x0000000000ff7886 */ /* 0x000fe20000000100 */
[----:B------:R-:W-:-:S04]  /*1dc0*/  VOTEU.ANY UP1, P0 ;  /* 0x0000000000ff7886 */ /* 0x000fc80000020100 */
[----:B------:R-:W-:Y:S01]  /*1dd0*/  @UP0 UMOV UR5, UR4 ;  /* 0x0000000400050c82 */ /* 0x000fe20008000000 */
[----:B------:R-:W-:Y:S01]  /*1de0*/  USHF.L.U32 UR4, UR10, 0x15, URZ ;  /* 0x000000150a047899 */ /* 0x000fe200080006ff */
[----:B------:R0:W-:Y:S01]  /*1df0*/  @UP1 UTCBAR [UR5], URZ ;  /* 0x000000ff050013e9 */ /* 0x0001e200080000ff */
[----:B------:R-:W-:Y:S02]  /*1e00*/  BAR.SYNC.DEFER_BLOCKING 0x0 ;  /* 0x0000000000007b1d */ /* 0x000fe40000010000 */
[----:B------:R-:W-:-:S04]  /*1e10*/  ULOP3.LUT UR4, UR4, 0x600000, URZ, 0xc0, !UPT ;  /* 0x0060000004047892 */ /* 0x000fc8000f8ec0ff */
[----:B------:R-:W-:Y:S01]  /*1e20*/  UIADD3 UR4, UPT, UPT, UR13, UR4, URZ ;  /* 0x000000040d047290 */ /* 0x000fe2000fffe0ff */
[----:B------:R-:W1:Y:S02]  /*1e30*/  SYNCS.PHASECHK.TRANS64.TRYWAIT P0, [UR12+0xa000], RZ ;  /* 0x00a000ffff0075a7 */ /* 0x000e64000800110c */
[----:B01----:R-:W-:Y:S09]  /*1e40*/  @!P0 BRA `(.L_x_7) ;  /* 0x00000010005c8947 */ /* 0x003ff20003800000 */
.L_x_11:
[----:B------:R-:W-:Y:S01]  /*1e50*/  BAR.SYNC.DEFER_BLOCKING 0x0 ;  /* 0x0000000000007b1d */ /* 0x000fe20000010000 */
[----:B------:R-:W-:Y:S01]  /*1e60*/  SHF.R.S32.HI R133, RZ, 0x3, R134 ;  /* 0x00000003ff857819 */ /* 0x000fe20000011486 */
[C---:B------:R-:W-:Y:S01]  /*1e70*/  IMAD.SHL.U32 R132, R134.reuse, 0x10, RZ ;  /* 0x0000001086847824 */ /* 0x040fe200078e00ff */
[C---:B------:R-:W-:Y:S01]  /*1e80*/  LOP3.LUT R3, R134.reuse, 0x7, RZ, 0xc0, !PT ;  /* 0x0000000786037812 */ /* 0x040fe200078ec0ff */
[----:B------:R-:W-:Y:S01]  /*1e90*/  IMAD.SHL.U32 R135, R135, 0x4, RZ ;  /* 0x0000000487877824 */ /* 0x000fe200078e00ff */
[----:B------:R-:W-:Y:S01]  /*1ea0*/  SGXT R133, R133, 0x1 ;  /* 0x000000018585781a */ /* 0x000fe20000000200 */
[----:B------:R-:W0:Y:S01]  /*1eb0*/  LDCU.64 UR6, c[0x0][0x390] ;  /* 0x00007200ff0677ac */ /* 0x000e220008000a00 */
[----:B------:R-:W-:Y:S01]  /*1ec0*/  LOP3.LUT R140, R134, 0x60, RZ, 0xc0, !PT ;  /* 0x00000060868c7812 */ /* 0x000fe200078ec0ff */
[----:B------:R-:W1:Y:S01]  /*1ed0*/  LDTM.x128 R4, tmem[UR4] ;  /* 0x00000004000479ee */ /* 0x000e6200083c0000 */
[----:B------:R-:W-:Y:S01]  /*1ee0*/  LOP3.LUT R133, R2, 0x2040, R133, 0xf8, !PT ;  /* 0x0000204002857812 */ /* 0x000fe200078ef885 */
[----:B------:R-:W-:Y:S01]  /*1ef0*/  IMAD R0, R0, 0x4, R3 ;  /* 0x0000000400007824 */ /* 0x000fe200078e0203 */
[----:B------:R-:W-:Y:S01]  /*1f00*/  LOP3.LUT R2, R132, 0x7f0, RZ, 0xc0, !PT ;  /* 0x000007f084027812 */ /* 0x000fe200078ec0ff */
[----:B------:R-:W2:Y:S01]  /*1f10*/  LDCU.64 UR4, c[0x0][0x390] ;  /* 0x00007200ff0477ac */ /* 0x000ea20008000a00 */
[----:B------:R-:W-:-:S02]  /*1f20*/  IMAD.SHL.U32 R140, R140, 0x2, RZ ;  /* 0x000000028c8c7824 */ /* 0x000fc400078e00ff */
[----:B------:R-:W-:Y:S02]  /*1f30*/  IMAD.SHL.U32 R132, R0, 0x10, RZ ;  /* 0x0000001000847824 */ /* 0x000fe400078e00ff */
[----:B------:R-:W-:Y:S02]  /*1f40*/  IMAD R2, R3, 0x800, R2 ;  /* 0x0000080003027824 */ /* 0x000fe400078e0202 */
[----:B------:R-:W-:Y:S01]  /*1f50*/  IMAD.SHL.U32 R0, R134, 0x8, RZ ;  /* 0x0000000886007824 */ /* 0x000fe200078e00ff */
[----:B------:R-:W-:Y:S01]  /*1f60*/  LOP3.LUT R133, R133, R132, RZ, 0x3c, !PT ;  /* 0x0000008485857212 */ /* 0x000fe200078e3cff */
[----:B------:R-:W-:Y:S01]  /*1f70*/  IMAD.SHL.U32 R140, R140, 0x4, RZ ;  /* 0x000000048c8c7824 */ /* 0x000fe200078e00ff */
[----:B------:R-:W-:Y:S01]  /*1f80*/  LOP3.LUT R3, R2, 0x10, RZ, 0x3c, !PT ;  /* 0x0000001002037812 */ /* 0x000fe200078e3cff */
[----:B------:R-:W-:Y:S01]  /*1f90*/  IMAD.SHL.U32 R134, R134, 0x2, RZ ;  /* 0x0000000286867824 */ /* 0x000fe200078e00ff */
[----:B------:R-:W1:Y:S01]  /*1fa0*/  @!P2 SYNCS.CCTL.IV [UR12+0xa000] ;  /* 0x00a00000ff00a9b1 */ /* 0x000e62000800000c */
[----:B------:R-:W-:Y:S01]  /*1fb0*/  NOP ;  /* 0x0000000000007918 */ /* 0x000fe20000000000 */
[----:B------:R-:W-:-:S02]  /*1fc0*/  LOP3.LUT R0, R0, 0x80, RZ, 0xc0, !PT ;  /* 0x0000008000007812 */ /* 0x000fc400078ec0ff */
[C---:B------:R-:W-:Y:S02]  /*1fd0*/  LOP3.LUT R132, R2.reuse, 0x20, RZ, 0x3c, !PT ;  /* 0x0000002002847812 */ /* 0x040fe400078e3cff */
[----:B------:R-:W-:Y:S01]  /*1fe0*/  IADD3 R0, PT, PT, R133, UR12, R0 ;  /* 0x0000000c85007c10 */ /* 0x000fe2000fffe000 */
[----:B-1----:R1:W-:Y:S01]  /*1ff0*/  STS.128 [R2+UR12], R4 ;  /* 0x0000000402007988 */ /* 0x0023e20008000c0c */
[----:B------:R-:W-:Y:S02]  /*2000*/  LOP3.LUT R133, R2, 0x70, RZ, 0x3c, !PT ;  /* 0x0000007002857812 */ /* 0x000fe400078e3cff */
[----:B--2---:R-:W-:Y:S01]  /*2010*/  IADD3 R140, P0, P2, R135, UR4, R140 ;  /* 0x00000004878c7c10 */ /* 0x004fe2000fa1e08c */
[----:B------:R-:W-:Y:S01]  /*2020*/  STS.128 [R3+UR12], R8 ;  /* 0x0000000803007988 */ /* 0x000fe20008000c0c */
[----:B------:R-:W-:Y:S02]  /*2030*/  LOP3.LUT R134, R134, 0xc0, RZ, 0xc0, !PT ;  /* 0x000000c086867812 */ /* 0x000fe400078ec0ff */
[----:B------:R-:W-:Y:S01]  /*2040*/  IADD3.X R141, PT, PT, RZ, UR5, RZ, P0, P2 ;  /* 0x00000005ff8d7c10 */ /* 0x000fe200087e44ff */
[----:B------:R-:W-:Y:S02]  /*2050*/  STS.128 [R132+UR12], R12 ;  /* 0x0000000c84007988 */ /* 0x000fe40008000c0c */
[----:B------:R-:W-:-:S05]  /*2060*/  IMAD.SHL.U32 R134, R134, 0x4, RZ ;  /* 0x0000000486867824 */ /* 0x000fca00078e00ff */
[----:B0-----:R-:W-:Y:S02]  /*2070*/  IADD3 R134, P0, P2, R135, UR6, R134 ;  /* 0x0000000687867c10 */ /* 0x001fe4000fa1e086 */
[C---:B-1----:R-:W-:Y:S02]  /*2080*/  LOP3.LUT R4, R2.reuse, 0x30, RZ, 0x3c, !PT ;  /* 0x0000003002047812 */ /* 0x042fe400078e3cff */
[C---:B------:R-:W-:Y:S02]  /*2090*/  LOP3.LUT R5, R2.reuse, 0x40, RZ, 0x3c, !PT ;  /* 0x0000004002057812 */ /* 0x040fe400078e3cff */
[C---:B------:R-:W-:Y:S01]  /*20a0*/  LOP3.LUT R6, R2.reuse, 0x50, RZ, 0x3c, !PT ;  /* 0x0000005002067812 */ /* 0x040fe200078e3cff */
[----:B------:R-:W-:Y:S01]  /*20b0*/  STS.128 [R4+UR12], R16 ;  /* 0x0000001004007988 */ /* 0x000fe20008000c0c */
[----:B------:R-:W-:Y:S02]  /*20c0*/  LOP3.LUT R7, R2, 0x60, RZ, 0x3c, !PT ;  /* 0x0000006002077812 */ /* 0x000fe400078e3cff */
[----:B------:R-:W-:Y:S01]  /*20d0*/  IADD3.X R135, PT, PT, RZ, UR7, RZ, P0, P2 ;  /* 0x00000007ff877c10 */ /* 0x000fe200087e44ff */
[----:B------:R-:W-:Y:S04]  /*20e0*/  STS.128 [R5+UR12], R20 ;  /* 0x0000001405007988 */ /* 0x000fe80008000c0c */
[----:B------:R-:W-:Y:S04]  /*20f0*/  STS.128 [R6+UR12], R24 ;  /* 0x0000001806007988 */ /* 0x000fe80008000c0c */
[----:B------:R-:W-:Y:S04]  /*2100*/  STS.128 [R7+UR12], R28 ;  /* 0x0000001c07007988 */ /* 0x000fe80008000c0c */
[----:B------:R-:W-:Y:S01]  /*2110*/  STS.128 [R133+UR12], R32 ;  /* 0x0000002085007988 */ /* 0x000fe20008000c0c */
[----:B------:R-:W-:Y:S06]  /*2120*/  BAR.SYNC.DEFER_BLOCKING 0x0 ;  /* 0x0000000000007b1d */ /* 0x000fec0000010000 */
[----:B------:R-:W-:Y:S04]  /*2130*/  LDSM.16.M88.4 R136, [R0] ;  /* 0x000000000088783b */ /* 0x000fe80000000200 */
[----:B------:R-:W0:Y:S04]  /*2140*/  LDSM.16.M88.4 R32, [R0+0x100] ;  /* 0x000100000020783b */ /* 0x000e280000000200 */
[----:B------:R-:W1:Y:S04]  /*2150*/  LDSM.16.M88.4 R28, [R0+0x200] ;  /* 0x00020000001c783b */ /* 0x000e680000000200 */
[----:B------:R-:W2:Y:S04]  /*2160*/  LDSM.16.M88.4 R24, [R0+0x300] ;  /* 0x000300000018783b */ /* 0x000ea80000000200 */
[----:B------:R-:W3:Y:S04]  /*2170*/  LDSM.16.M88.4 R20, [R0+0x400] ;  /* 0x000400000014783b */ /* 0x000ee80000000200 */
[----:B------:R-:W4:Y:S04]  /*2180*/  LDSM.16.M88.4 R16, [R0+0x500] ;  /* 0x000500000010783b */ /* 0x000f280000000200 */
[----:B------:R-:W5:Y:S04]  /*2190*/  LDSM.16.M88.4 R12, [R0+0x600] ;  /* 0x00060000000c783b */ /* 0x000f680000000200 */
[----:B------:R-:W0:Y:S01]  /*21a0*/  LDSM.16.M88.4 R8, [R0+0x700] ;  /* 0x000700000008783b */ /* 0x000e220000000200 */
[----:B------:R-:W-:Y:S06]  /*21b0*/  BAR.SYNC.DEFER_BLOCKING 0x0 ;  /* 0x0000000000007b1d */ /* 0x000fec0000010000 */
[----:B------:R-:W-:Y:S04]  /*21c0*/  STS.128 [R2+UR12], R68 ;  /* 0x0000004402007988 */ /* 0x000fe80008000c0c */
[----:B------:R-:W-:Y:S04]  /*21d0*/  STS.128 [R3+UR12], R72 ;  /* 0x0000004803007988 */ /* 0x000fe80008000c0c */
[----:B------:R-:W-:Y:S04]  /*21e0*/  STS.128 [R132+UR12], R76 ;  /* 0x0000004c84007988 */ /* 0x000fe80008000c0c */
[----:B------:R-:W-:Y:S04]  /*21f0*/  STS.128 [R4+UR12], R80 ;  /* 0x0000005004007988 */ /* 0x000fe80008000c0c */
[----:B------:R-:W-:Y:S04]  /*2200*/  STS.128 [R5+UR12], R84 ;  /* 0x0000005405007988 */ /* 0x000fe80008000c0c */
[----:B------:R-:W-:Y:S04]  /*2210*/  STS.128 [R6+UR12], R88 ;  /* 0x0000005806007988 */ /* 0x000fe80008000c0c */
[----:B------:R-:W-:Y:S04]  /*2220*/  STS.128 [R7+UR12], R92 ;  /* 0x0000005c07007988 */ /* 0x000fe80008000c0c */
[----:B------:R-:W-:Y:S01]  /*2230*/  STS.128 [R133+UR12], R96 ;  /* 0x0000006085007988 */ /* 0x000fe20008000c0c */
[----:B------:R-:W-:Y:S06]  /*2240*/  BAR.SYNC.DEFER_BLOCKING 0x0 ;  /* 0x0000000000007b1d */ /* 0x000fec0000010000 */
[----:B------:R-:W-:Y:S04]  /*2250*/  LDSM.16.M88.4 R96, [R0] ;  /* 0x000000000060783b */ /* 0x000fe80000000200 */
[----:B------:R-:W-:Y:S04]  /*2260*/  LDSM.16.M88.4 R92, [R0+0x100] ;  /* 0x00010000005c783b */ /* 0x000fe80000000200 */
[----:B------:R-:W-:Y:S04]  /*2270*/  LDSM.16.M88.4 R88, [R0+0x200] ;  /* 0x000200000058783b */ /* 0x000fe80000000200 */
[----:B------:R-:W-:Y:S04]  /*2280*/  LDSM.16.M88.4 R80, [R0+0x300] ;  /* 0x000300000050783b */ /* 0x000fe80000000200 */
[----:B------:R-:W-:Y:S04]  /*2290*/  LDSM.16.M88.4 R76, [R0+0x400] ;  /* 0x00040000004c783b */ /* 0x000fe80000000200 */
[----:B------:R-:W-:Y:S04]  /*22a0*/  LDSM.16.M88.4 R72, [R0+0x500] ;  /* 0x000500000048783b */ /* 0x000fe80000000200 */
[----:B------:R-:W-:Y:S04]  /*22b0*/  LDSM.16.M88.4 R68, [R0+0x600] ;  /* 0x000600000044783b */ /* 0x000fe80000000200 */
[----:B------:R-:W-:Y:S01]  /*22c0*/  LDSM.16.M88.4 R84, [R0+0x700] ;  /* 0x000700000054783b */ /* 0x000fe20000000200 */
        /* <DEDUP_REMOVED lines=10> */
[----:B------:R-:W0:Y:S04]  /*2370*/  LDSM.16.M88.4 R36, [R0] ;  /* 0x000000000024783b */ /* 0x000e280000000200 */
[----:B------:R-:W0:Y:S04]  /*2380*/  LDSM.16.M88.4 R40, [R0+0x100] ;  /* 0x000100000028783b */ /* 0x000e280000000200 */
[----:B------:R-:W0:Y:S04]  /*2390*/  LDSM.16.M88.4 R44, [R0+0x200] ;  /* 0x00020000002c783b */ /* 0x000e280000000200 */
[----:B------:R-:W0:Y:S04]  /*23a0*/  LDSM.16.M88.4 R48, [R0+0x300] ;  /* 0x000300000030783b */ /* 0x000e280000000200 */
[----:B------:R-:W0:Y:S04]  /*23b0*/  LDSM.16.M88.4 R52, [R0+0x400] ;  /* 0x000400000034783b */ /* 0x000e280000000200 */
[----:B------:R-:W0:Y:S04]  /*23c0*/  LDSM.16.M88.4 R56, [R0+0x500] ;  /* 0x000500000038783b */ /* 0x000e280000000200 */
[----:B------:R-:W0:Y:S04]  /*23d0*/  LDSM.16.M88.4 R60, [R0+0x600] ;  /* 0x00060000003c783b */ /* 0x000e280000000200 */
        /* <DEDUP_REMOVED lines=11> */
[----:B0-----:R-:W-:Y:S04]  /*2490*/  STG.E desc[UR14][R140.64+0x1000], R32 ;  /* 0x001000208c007986 */ /* 0x001fe8000c10190e */
[----:B------:R-:W-:Y:S04]  /*24a0*/  STG.E desc[UR14][R140.64+0x1400], R33 ;  /* 0x001400218c007986 */ /* 0x000fe8000c10190e */
[----:B------:R-:W-:Y:S04]  /*24b0*/  STG.E desc[UR14][R140.64+0x1800], R34 ;  /* 0x001800228c007986 */ /* 0x000fe8000c10190e */
[----:B------:R-:W-:Y:S04]  /*24c0*/  STG.E desc[UR14][R140.64+0x1c00], R35 ;  /* 0x001c00238c007986 */ /* 0x000fe8000c10190e */
[----:B-1----:R-:W-:Y:S04]  /*24d0*/  STG.E desc[UR14][R140.64+0x2000], R28 ;  /* 0x0020001c8c007986 */ /* 0x002fe8000c10190e */
[----:B------:R-:W-:Y:S04]  /*24e0*/  STG.E desc[UR14][R140.64+0x2400], R29 ;  /* 0x0024001d8c007986 */ /* 0x000fe8000c10190e */
[----:B------:R-:W-:Y:S04]  /*24f0*/  STG.E desc[UR14][R140.64+0x2800], R30 ;  /* 0x0028001e8c007986 */ /* 0x000fe8000c10190e */
[----:B------:R-:W-:Y:S04]  /*2500*/  STG.E desc[UR14][R140.64+0x2c00], R31 ;  /* 0x002c001f8c007986 */ /* 0x000fe8000c10190e */
[----:B--2---:R-:W-:Y:S04]  /*2510*/  STG.E desc[UR14][R140.64+0x3000], R24 ;  /* 0x003000188c007986 */ /* 0x004fe8000c10190e */
[----:B------:R-:W-:Y:S04]  /*2520*/  STG.E desc[UR14][R140.64+0x3400], R25 ;  /* 0x003400198c007986 */ /* 0x000fe8000c10190e */
[----:B------:R-:W-:Y:S04]  /*2530*/  STG.E desc[UR14][R140.64+0x3800], R26 ;  /* 0x0038001a8c007986 */ /* 0x000fe8000c10190e */
[----:B------:R-:W-:Y:S04]  /*2540*/  STG.E desc[UR14][R140.64+0x3c00], R27 ;  /* 0x003c001b8c007986 */ /* 0x000fe8000c10190e */
[----:B---3--:R-:W-:Y:S04]  /*2550*/  STG.E desc[UR14][R140.64+0x4000], R20 ;  /* 0x004000148c007986 */ /* 0x008fe8000c10190e */
[----:B------:R-:W-:Y:S04]  /*2560*/  STG.E desc[UR14][R140.64+0x4400], R21 ;  /* 0x004400158c007986 */ /* 0x000fe8000c10190e */
[----:B------:R-:W-:Y:S04]  /*2570*/  STG.E desc[UR14][R140.64+0x4800], R22 ;  /* 0x004800168c007986 */ /* 0x000fe8000c10190e */
[----:B------:R-:W-:Y:S04]  /*2580*/  STG.E desc[UR14][R140.64+0x4c00], R23 ;  /* 0x004c00178c007986 */ /* 0x000fe8000c10190e */
[----:B----4-:R-:W-:Y:S04]  /*2590*/  STG.E desc[UR14][R140.64+0x5000], R16 ;  /* 0x005000108c007986 */ /* 0x010fe8000c10190e */
[----:B------:R-:W-:Y:S04]  /*25a0*/  STG.E desc[UR14][R140.64+0x5400], R17 ;  /* 0x005400118c007986 */ /* 0x000fe8000c10190e */
[----:B------:R-:W-:Y:S04]  /*25b0*/  STG.E desc[UR14][R140.64+0x5800], R18 ;  /* 0x005800128c007986 */ /* 0x000fe8000c10190e */
[----:B------:R-:W-:Y:S04]  /*25c0*/  STG.E desc[UR14][R140.64+0x5c00], R19 ;  /* 0x005c00138c007986 */ /* 0x000fe8000c10190e */
[----:B-----5:R-:W-:Y:S04]  /*25d0*/  STG.E desc[UR14][R140.64+0x6000], R12 ;  /* 0x0060000c8c007986 */ /* 0x020fe8000c10190e */
[----:B------:R-:W-:Y:S04]  /*25e0*/  STG.E desc[UR14][R140.64+0x6400], R13 ;  /* 0x0064000d8c007986 */ /* 0x000fe8000c10190e */
[----:B------:R-:W-:Y:S04]  /*25f0*/  STG.E desc[UR14][R140.64+0x6800], R14 ;  /* 0x0068000e8c007986 */ /* 0x000fe8000c10190e */
[----:B------:R-:W-:Y:S04]  /*2600*/  STG.E desc[UR14][R140.64+0x6c00], R15 ;  /* 0x006c000f8c007986 */ /* 0x000fe8000c10190e */
[----:B------:R-:W-:Y:S04]  /*2610*/  STG.E desc[UR14][R140.64+0x7000], R8 ;  /* 0x007000088c007986 */ /* 0x000fe8000c10190e */
[----:B------:R-:W-:Y:S04]  /*2620*/  STG.E desc[UR14][R140.64+0x7400], R9 ;  /* 0x007400098c007986 */ /* 0x000fe8000c10190e */
[----:B------:R-:W-:Y:S04]  /*2630*/  STG.E desc[UR14][R140.64+0x7800], R10 ;  /* 0x0078000a8c007986 */ /* 0x000fe8000c10190e */
[----:B------:R-:W-:Y:S04]  /*2640*/  STG.E desc[UR14][R140.64+0x7c00], R11 ;  /* 0x007c000b8c007986 */ /* 0x000fe8000c10190e */
[----:B------:R-:W0:Y:S04]  /*2650*/  LDSM.16.M88.4 R4, [R0] ;  /* 0x000000000004783b */ /* 0x000e280000000200 */
[----:B------:R-:W1:Y:S04]  /*2660*/  LDSM.16.M88.4 R12, [R0+0x100] ;  /* 0x00010000000c783b */ /* 0x000e680000000200 */
[----:B------:R-:W2:Y:S04]  /*2670*/  LDSM.16.M88.4 R16, [R0+0x200] ;  /* 0x000200000010783b */ /* 0x000ea80000000200 */
[----:B------:R-:W3:Y:S04]  /*2680*/  LDSM.16.M88.4 R8, [R0+0x300] ;  /* 0x000300000008783b */ /* 0x000ee80000000200 */
[----:B------:R-:W4:Y:S04]  /*2690*/  LDSM.16.M88.4 R20, [R0+0x400] ;  /* 0x000400000014783b */ /* 0x000f280000000200 */
[----:B------:R-:W5:Y:S04]  /*26a0*/  LDSM.16.M88.4 R24, [R0+0x500] ;  /* 0x000500000018783b */ /* 0x000f680000000200 */
[----:B------:R-:W0:Y:S04]  /*26b0*/  LDSM.16.M88.4 R28, [R0+0x600] ;  /* 0x00060000001c783b */ /* 0x000e280000000200 */
[----:B------:R-:W0:Y:S04]  /*26c0*/  LDSM.16.M88.4 R32, [R0+0x700] ;  /* 0x000700000020783b */ /* 0x000e280000000200 */
[----:B------:R0:W-:Y:S04]  /*26d0*/  STG.E desc[UR14][R140.64], R136 ;  /* 0x000000888c007986 */ /* 0x0001e8000c10190e */
        /* <DEDUP_REMOVED lines=67> */
[----:B0-----:R0:W-:Y:S04]  /*2b10*/  STG.E desc[UR14][R140.64+0x8080], R4 ;  /* 0x008080048c007986 */ /* 0x0011e8000c10190e */
[----:B------:R0:W-:Y:S04]  /*2b20*/  STG.E desc[UR14][R140.64+0x8480], R5 ;  /* 0x008480058c007986 */ /* 0x0001e8000c10190e */
[----:B------:R0:W-:Y:S04]  /*2b30*/  STG.E desc[UR14][R140.64+0x8880], R6 ;  /* 0x008880068c007986 */ /* 0x0001e8000c10190e */
[----:B------:R0:W-:Y:S04]  /*2b40*/  STG.E desc[UR14][R140.64+0x8c80], R7 ;  /* 0x008c80078c007986 */ /* 0x0001e8000c10190e */
[----:B-1----:R0:W-:Y:S04]  /*2b50*/  STG.E desc[UR14][R140.64+0x9080], R12 ;  /* 0x0090800c8c007986 */ /* 0x0021e8000c10190e */
[----:B------:R0:W-:Y:S04]  /*2b60*/  STG.E desc[UR14][R140.64+0x9480], R13 ;  /* 0x0094800d8c007986 */ /* 0x0001e8000c10190e */
[----:B------:R0:W-:Y:S04]  /*2b70*/  STG.E desc[UR14][R140.64+0x9880], R14 ;  /* 0x0098800e8c007986 */ /* 0x0001e8000c10190e */
[----:B------:R0:W-:Y:S04]  /*2b80*/  STG.E desc[UR14][R140.64+0x9c80], R15 ;  /* 0x009c800f8c007986 */ /* 0x0001e8000c10190e */
[----:B--2---:R0:W-:Y:S04]  /*2b90*/  STG.E desc[UR14][R140.64+0xa080], R16 ;  /* 0x00a080108c007986 */ /* 0x0041e8000c10190e */
[----:B------:R0:W-:Y:S04]  /*2ba0*/  STG.E desc[UR14][R140.64+0xa480], R17 ;  /* 0x00a480118c007986 */ /* 0x0001e8000c10190e */
[----:B------:R0:W-:Y:S04]  /*2bb0*/  STG.E desc[UR14][R140.64+0xa880], R18 ;  /* 0x00a880128c007986 */ /* 0x0001e8000c10190e */
[----:B------:R0:W-:Y:S04]  /*2bc0*/  STG.E desc[UR14][R140.64+0xac80], R19 ;  /* 0x00ac80138c007986 */ /* 0x0001e8000c10190e */
[----:B---3--:R0:W-:Y:S04]  /*2bd0*/  STG.E desc[UR14][R140.64+0xb080], R8 ;  /* 0x00b080088c007986 */ /* 0x0081e8000c10190e */
[----:B------:R0:W-:Y:S04]  /*2be0*/  STG.E desc[UR14][R140.64+0xb480], R9 ;  /* 0x00b480098c007986 */ /* 0x0001e8000c10190e */
[----:B------:R0:W-:Y:S04]  /*2bf0*/  STG.E desc[UR14][R140.64+0xb880], R10 ;  /* 0x00b8800a8c007986 */ /* 0x0001e8000c10190e */
[----:B------:R0:W-:Y:S04]  /*2c00*/  STG.E desc[UR14][R140.64+0xbc80], R11 ;  /* 0x00bc800b8c007986 */ /* 0x0001e8000c10190e */
[----:B----4-:R0:W-:Y:S04]  /*2c10*/  STG.E desc[UR14][R140.64+0xc080], R20 ;  /* 0x00c080148c007986 */ /* 0x0101e8000c10190e */
[----:B------:R0:W-:Y:S04]  /*2c20*/  STG.E desc[UR14][R140.64+0xc480], R21 ;  /* 0x00c480158c007986 */ /* 0x0001e8000c10190e */
[----:B------:R0:W-:Y:S04]  /*2c30*/  STG.E desc[UR14][R140.64+0xc880], R22 ;  /* 0x00c880168c007986 */ /* 0x0001e8000c10190e */
[----:B------:R0:W-:Y:S04]  /*2c40*/  STG.E desc[UR14][R140.64+0xcc80], R23 ;  /* 0x00cc80178c007986 */ /* 0x0001e8000c10190e */
[----:B-----5:R0:W-:Y:S04]  /*2c50*/  STG.E desc[UR14][R140.64+0xd080], R24 ;  /* 0x00d080188c007986 */ /* 0x0201e8000c10190e */
        /* <DEDUP_REMOVED lines=10> */
[----:B------:R0:W-:Y:S01]  /*2d00*/  STG.E desc[UR14][R134.64+0xfc80], R35 ;  /* 0x00fc802386007986 */ /* 0x0001e2000c10190e */
[----:B------:R-:W-:Y:S06]  /*2d10*/  BAR.SYNC.DEFER_BLOCKING 0x0 ;  /* 0x0000000000007b1d */ /* 0x000fec0000010000 */
[----:B------:R-:W-:Y:S05]  /*2d20*/  @P1 BRA `(.L_x_8) ;  /* 0x00000000009c1947 */ /* 0x000fea0003800000 */
[----:B------:R-:W-:Y:S01]  /*2d30*/  NOP ;  /* 0x0000000000007918 */ /* 0x000fe20000000000 */
[----:B------:R-:W-:Y:S01]  /*2d40*/  UMOV UR4, 0x50 ;  /* 0x0000005000047882 */ /* 0x000fe20000000000 */
[----:B------:R-:W-:Y:S01]  /*2d50*/  IMAD.U32 R0, RZ, RZ, UR13 ;  /* 0x0000000dff007e24 */ /* 0x000fe2000f8e00ff */
[----:B------:R-:W-:Y:S01]  /*2d60*/  ULEA UR11, UR11, UR4, 0x18 ;  /* 0x000000040b0b7291 */ /* 0x000fe2000f8ec0ff */
[----:B------:R-:W-:Y:S02]  /*2d70*/  IMAD.MOV.U32 R3, RZ, RZ, 0xf ;  /* 0x0000000fff037424 */ /* 0x000fe400078e00ff */
[----:B0-----:R-:W-:Y:S01]  /*2d80*/  IMAD.MOV.U32 R7, RZ, RZ, 0x1 ;  /* 0x00000001ff077424 */ /* 0x001fe200078e00ff */
[----:B------:R-:W-:-:S04]  /*2d90*/  LOP3.LUT R0, R0, 0xffff, RZ, 0xc0, !PT ;  /* 0x0000ffff00007812 */ /* 0x000fc800078ec0ff */
[----:B------:R-:W-:Y:S01]  /*2da0*/  SHF.R.U32.HI R0, RZ, 0x5, R0 ;  /* 0x00000005ff007819 */ /* 0x000fe20000011600 */
[----:B------:R-:W0:Y:S04]  /*2db0*/  LDS R5, [UR11] ;  /* 0x0000000bff057984 */ /* 0x000e280008000800 */
[----:B------:R-:W-:Y:S01]  /*2dc0*/  VIADD R2, R0, 0x10 ;  /* 0x0000001000027836 */ /* 0x000fe20000000000 */
[----:B------:R-:W-:-:S04]  /*2dd0*/  SHF.L.U32 R0, R3, R0, RZ ;  /* 0x0000000003007219 */ /* 0x000fc800000006ff */
[----:B------:R-:W-:-:S04]  /*2de0*/  SHF.L.U32 R3, R7, R2, RZ ;  /* 0x0000000207037219 */ /* 0x000fc800000006ff */
[----:B------:R-:W-:-:S04]  /*2df0*/  LOP3.LUT R0, R3, R0, RZ, 0xfc, !PT ;  /* 0x0000000003007212 */ /* 0x000fc800078efcff */
[C---:B------:R-:W-:Y:S02]  /*2e00*/  LOP3.LUT R2, R0.reuse, 0xffff, RZ, 0xc0, !PT ;  /* 0x0000ffff00027812 */ /* 0x040fe400078ec0ff */
[----:B0-----:R-:W-:-:S04]  /*2e10*/  LOP3.LUT R3, R0, 0xffff, R5, 0x80, !PT ;  /* 0x0000ffff00037812 */ /* 0x001fc800078e8005 */
[----:B------:R-:W-:-:S13]  /*2e20*/  ISETP.NE.AND P0, PT, R3, R2, PT ;  /* 0x000000020300720c */ /* 0x000fda0003f05270 */
[----:B------:R-:W-:Y:S05]  /*2e30*/  @P0 BRA `(.L_x_9) ;  /* 0x0000000000500947 */ /* 0x000fea0003800000 */
[----:B------:R-:W-:Y:S02]  /*2e40*/  SHF.R.U32.HI R5, RZ, 0x10, R5 ;  /* 0x00000010ff057819 */ /* 0x000fe40000011605 */
[----:B------:R-:W-:-:S04]  /*2e50*/  SHF.R.U32.HI R2, RZ, 0x10, R0 ;  /* 0x00000010ff027819 */ /* 0x000fc80000011600 */
[----:B------:R-:W-:-:S04]  /*2e60*/  LOP3.LUT R5, R5, R2, RZ, 0xc0, !PT ;  /* 0x0000000205057212 */ /* 0x000fc800078ec0ff */
[----:B------:R-:W-:-:S13]  /*2e70*/  ISETP.NE.AND P0, PT, R5, R2, PT ;  /* 0x000000020500720c */ /* 0x000fda0003f05270 */
[----:B------:R-:W-:Y:S05]  /*2e80*/  @P0 BRA `(.L_x_10) ;  /* 0x0000000000300947 */ /* 0x000fea0003800000 */
[----:B------:R-:W-:Y:S01]  /*2e90*/  R2UR UR4, R0 ;  /* 0x00000000000472ca */ /* 0x000fe200000e0000 */
[----:B------:R-:W-:Y:S01]  /*2ea0*/  VOTEU.ANY UR5, UPT, PT ;  /* 0x0000000000057886 */ /* 0x000fe200038e0100 */
[----:B------:R-:W0:Y:S01]  /*2eb0*/  S2R R0, SR_LANEID ;  /* 0x0000000000007919 */ /* 0x000e220000000000 */
[----:B------:R-:W-:-:S10]  /*2ec0*/  UFLO.U32 UR5, UR5 ;  /* 0x00000005000572bd */ /* 0x000fd400080e0000 */
[----:B------:R-:W-:-:S06]  /*2ed0*/  ULOP3.LUT UR4, URZ, UR4, URZ, 0x33, !UPT ;  /* 0x00000004ff047292 */ /* 0x000fcc000f8e33ff */
[----:B------:R-:W-:-:S04]  /*2ee0*/  IMAD.U32 R2, RZ, RZ, UR4 ;  /* 0x00000004ff027e24 */ /* 0x000fc8000f8e00ff */
[----:B------:R-:W1:Y:S02]  /*2ef0*/  REDUX UR6, R2 ;  /* 0x00000000020673c4 */ /* 0x000e640000000000 */
[----:B------:R2:W-:Y:S01]  /*2f00*/  UTCATOMSWS.AND URZ, UR4 ;  /* 0x0000000400ff79e3 */ /* 0x0005e20008000000 */
[----:B0-----:R-:W-:Y:S01]  /*2f10*/  ISETP.EQ.U32.AND P0, PT, R0, UR5, PT ;  /* 0x0000000500007c0c */ /* 0x001fe2000bf02070 */
[----:B-1----:R-:W-:-:S12]  /*2f20*/  IMAD.U32 R0, RZ, RZ, UR6 ;  /* 0x00000006ff007e24 */ /* 0x002fd8000f8e00ff */
[----:B------:R2:W-:Y:S01]  /*2f30*/  @P0 ATOMS.AND RZ, [UR11], R0 ;  /* 0x00000000ffff098c */ /* 0x0005e2000a80000b */
[----:B------:R-:W-:Y:S05]  /*2f40*/  BRA `(.L_x_8) ;  /* 0x0000000000147947 */ /* 0x000fea0003800000 */
.L_x_10:
[----:B------:R-:W-:-:S07]  /*2f50*/  MOV R2, 0x2f70 ;  /* 0x00002f7000027802 */ /* 0x000fce0000000f00 */
[----:B------:R-:W-:Y:S05]  /*2f60*/  CALL.REL.NOINC `($__internal_0_$__cuda_sm10x_tcgen05_guardrail_trap_col_being_dealloced_not_returned_by_alloc) ;  /* 0x0000000000207944 */ /* 0x000fea0003c00000 */
[----:B------:R-:W-:Y:S05]  /*2f70*/  BRA `(.L_x_8) ;  /* 0x0000000000087947 */ /* 0x000fea0003800000 */
.L_x_9:
[----:B------:R-:W-:-:S07]  /*2f80*/  MOV R2, 0x2fa0 ;  /* 0x00002fa000027802 */ /* 0x000fce0000000f00 */
[----:B------:R-:W-:Y:S05]  /*2f90*/  CALL.REL.NOINC `($__internal_2_$__cuda_sm10x_tcgen05_guardrail_trap_unallocated_columns_being_dealloced) ;  /* 0x00000000002c7944 */ /* 0x000fea0003c00000 */
.L_x_8:
[----:B------:R-:W-:Y:S01]  /*2fa0*/  NOP ;  /* 0x0000000000007918 */ /* 0x000fe20000000000 */
[----:B--2---:R-:W-:Y:S05]  /*2fb0*/  EXIT ;  /* 0x000000000000794d */ /* 0x004fea0003800000 */
.L_x_7:
[----:B------:R-:W0:Y:S02]  /*2fc0*/  SYNCS.PHASECHK.TRANS64.TRYWAIT P0, [UR12+0xa000], RZ ;  /* 0x00a000ffff0075a7 */ /* 0x000e24000800110c */
[----:B0-----:R-:W-:Y:S05]  /*2fd0*/  @!P0 BRA `(.L_x_7) ;  /* 0xfffffffc00f88947 */ /* 0x001fea000383ffff */
[----:B------:R-:W-:Y:S05]  /*2fe0*/  BRA `(.L_x_11) ;  /* 0xffffffec00987947 */ /* 0x000fea000383ffff */
        .weak           $__internal_0_$__cuda_sm10x_tcgen05_guardrail_trap_col_being_dealloced_not_returned_by_alloc
        .type           $__internal_0_$__cuda_sm10x_tcgen05_guardrail_trap_col_being_dealloced_not_returned_by_alloc,@function
        .size           $__internal_0_$__cuda_sm10x_tcgen05_guardrail_trap_col_being_dealloced_not_returned_by_alloc,($__internal_1_$__cuda_sm10x_tcgen05_guardrail_trap_phase_invalid_during_alloc - $__internal_0_$__cuda_sm10x_tcgen05_guardrail_trap_col_being_dealloced_not_returned_by_alloc)
$__internal_0_$__cuda_sm10x_tcgen05_guardrail_trap_col_being_dealloced_not_returned_by_alloc:
[----:B------:R-:W-:Y:S05]  /*2ff0*/  BPT.TRAP 0x1 ;  /* 0x000000040000795c */ /* 0x000fea0000300000 */
[----:B------:R-:W-:-:S04]  /*3000*/  IMAD.MOV.U32 R3, RZ, RZ, 0x0 ;  /* 0x00000000ff037424 */ /* 0x000fc800078e00ff */
[----:B------:R-:W-:Y:S05]  /*3010*/  RET.REL.NODEC R2 `(gluon_mma) ;  /* 0xffffffcc02f87950 */ /* 0x000fea0003c3ffff */
        .weak           $__internal_1_$__cuda_sm10x_tcgen05_guardrail_trap_phase_invalid_during_alloc
        .type           $__internal_1_$__cuda_sm10x_tcgen05_guardrail_trap_phase_invalid_during_alloc,@function
        .size           $__internal_1_$__cuda_sm10x_tcgen05_guardrail_trap_phase_invalid_during_alloc,($__internal_2_$__cuda_sm10x_tcgen05_guardrail_trap_unallocated_columns_being_dealloced - $__internal_1_$__cuda_sm10x_tcgen05_guardrail_trap_phase_invalid_during_alloc)
$__internal_1_$__cuda_sm10x_tcgen05_guardrail_trap_phase_invalid_during_alloc:
[----:B------:R-:W-:Y:S05]  /*3020*/  BPT.TRAP 0x1 ;  /* 0x000000040000795c */ /* 0x000fea0000300000 */
[----:B------:R-:W-:-:S04]  /*3030*/  IMAD.MOV.U32 R3, RZ, RZ, 0x0 ;  /* 0x00000000ff037424 */ /* 0x000fc800078e00ff */
[----:B------:R-:W-:Y:S05]  /*3040*/  RET.REL.NODEC R2 `(gluon_mma) ;  /* 0xffffffcc02ec7950 */ /* 0x000fea0003c3ffff */
        .weak           $__internal_2_$__cuda_sm10x_tcgen05_guardrail_trap_unallocated_columns_being_dealloced
        .type           $__internal_2_$__cuda_sm10x_tcgen05_guardrail_trap_unallocated_columns_being_dealloced,@function
        .size           $__internal_2_$__cuda_sm10x_tcgen05_guardrail_trap_unallocated_columns_being_dealloced,(.L_x_15 - $__internal_2_$__cuda_sm10x_tcgen05_guardrail_trap_unallocated_columns_being_dealloced)
$__internal_2_$__cuda_sm10x_tcgen05_guardrail_trap_unallocated_columns_being_dealloced:
[----:B------:R-:W-:Y:S05]  /*3050*/  BPT.TRAP 0x1 ;  /* 0x000000040000795c */ /* 0x000fea0000300000 */
[----:B------:R-:W-:-:S04]  /*3060*/  IMAD.MOV.U32 R3, RZ, RZ, 0x0 ;  /* 0x00000000ff037424 */ /* 0x000fc800078e00ff */
[----:B------:R-:W-:Y:S05]  /*3070*/  RET.REL.NODEC R2 `(gluon_mma) ;  /* 0xffffffcc02e07950 */ /* 0x000fea0003c3ffff */
.L_x_12:
[----:B------:R-:W-:-:S00]  /*3080*/  BRA `(.L_x_12) ;  /* 0xfffffffc00fc7947 */ /* 0x000fc0000383ffff */
[----:B------:R-:W-:-:S00]  /*3090*/  NOP ;  /* 0x0000000000007918 */ /* 0x000fc00000000000 */
        /* <DEDUP_REMOVED lines=14> */
.L_x_15:


//--------------------- .nv.shared.gluon_mma      --------------------------
	.section	.nv.shared.gluon_mma,"aw",@nobits
	.sectionflags	@""
	.align	16
	.zero		1024


//--------------------- .nv.shared.reserved.0     --------------------------
	.section	.nv.shared.reserved.0,"aw",@nobits
	.align	8
	.weak		__nv_reservedSMEM_offset_0_alias
	.size		__nv_reservedSMEM_offset_0_alias, 0, 64
	.other		__nv_reservedSMEM_offset_0_alias,@"STO_CUDA_RESERVED_SHARED STV_DEFAULT"
__nv_reservedSMEM_offset_0_alias:
	.zero		0
.nv.shared.reserved.0:
	.zero		64
	.weak		__nv_reservedSMEM_allocation_phase
	.type		__nv_reservedSMEM_allocation_phase,@object
	.size		__nv_reservedSMEM_allocation_phase,(.L_0 - __nv_reservedSMEM_allocation_phase)
__nv_reservedSMEM_allocation_phase:
	.zero		1
.L_0:
	.zero		7
	.weak		__nv_reservedSMEM_devtool_atexit_pc
	.type		__nv_reservedSMEM_devtool_atexit_pc,@object
	.size		__nv_reservedSMEM_devtool_atexit_pc,(__nv_reservedSMEM_allocation_mask - __nv_reservedSMEM_devtool_atexit_pc)
__nv_reservedSMEM_devtool_atexit_pc:
	.zero		8
	.weak		__nv_reservedSMEM_allocation_mask
	.type		__nv_reservedSMEM_allocation_mask,@object
	.size		__nv_reservedSMEM_allocation_mask,(.L_2 - __nv_reservedSMEM_allocation_mask)
__nv_reservedSMEM_allocation_mask:
	.zero		4
.L_2:


//--------------------- .nv.constant0.gluon_mma   --------------------------
	.section	.nv.constant0.gluon_mma,"a",@progbits
	.sectionflags	@""
	.align	4
.nv.constant0.gluon_mma:
	.zero		936


//--------------------- SYMBOLS --------------------------

	.type		.nv.reservedSmem.offset0,@object
	.size		.nv.reservedSmem.offset0,0x4
	.type		.nv.reservedSmem.cap,@object
	.size		.nv.reservedSmem.cap,0x4
